//
// Generated by NVIDIA NVVM Compiler
//
// Compiler Build ID: CL-36424714
// Cuda compilation tools, release 13.0, V13.0.88
// Based on NVVM 20.0.0
//

.version 9.0
.target sm_100
.address_size 64

	// .globl	_Z16NormalizeGrayGPUPdiiPhdd
.const .align 4 .f32 pi = 0f4048F5C3;
.const .align 4 .b8 sobelX[36] = {1, 0, 0, 0, 0, 0, 0, 0, 255, 255, 255, 255, 2, 0, 0, 0, 0, 0, 0, 0, 254, 255, 255, 255, 1, 0, 0, 0, 0, 0, 0, 0, 255, 255, 255, 255};
.const .align 4 .b8 sobelY[36] = {1, 0, 0, 0, 2, 0, 0, 0, 1, 0, 0, 0, 0, 0, 0, 0, 0, 0, 0, 0, 0, 0, 0, 0, 255, 255, 255, 255, 254, 255, 255, 255, 255, 255, 255, 255};

.visible .entry _Z16NormalizeGrayGPUPdiiPhdd(
	.param .u64 .ptr .align 1 _Z16NormalizeGrayGPUPdiiPhdd_param_0,
	.param .u32 _Z16NormalizeGrayGPUPdiiPhdd_param_1,
	.param .u32 _Z16NormalizeGrayGPUPdiiPhdd_param_2,
	.param .u64 .ptr .align 1 _Z16NormalizeGrayGPUPdiiPhdd_param_3,
	.param .f64 _Z16NormalizeGrayGPUPdiiPhdd_param_4,
	.param .f64 _Z16NormalizeGrayGPUPdiiPhdd_param_5
)
{
	.reg .pred 	%p<2>;
	.reg .b32 	%r<9>;
	.reg .b64 	%rd<9>;
	.reg .b64 	%fd<8>;

	ld.param.u64 	%rd1, [_Z16NormalizeGrayGPUPdiiPhdd_param_0];
	ld.param.u32 	%r2, [_Z16NormalizeGrayGPUPdiiPhdd_param_1];
	ld.param.u32 	%r3, [_Z16NormalizeGrayGPUPdiiPhdd_param_2];
	ld.param.u64 	%rd2, [_Z16NormalizeGrayGPUPdiiPhdd_param_3];
	ld.param.f64 	%fd1, [_Z16NormalizeGrayGPUPdiiPhdd_param_4];
	ld.param.f64 	%fd2, [_Z16NormalizeGrayGPUPdiiPhdd_param_5];
	mov.u32 	%r4, %ctaid.x;
	mov.u32 	%r5, %ntid.x;
	mov.u32 	%r6, %tid.x;
	mad.lo.s32 	%r1, %r4, %r5, %r6;
	mul.lo.s32 	%r7, %r3, %r2;
	setp.ge.s32 	%p1, %r1, %r7;
	@%p1 bra 	$L__BB0_2;
	cvta.to.global.u64 	%rd3, %rd1;
	cvta.to.global.u64 	%rd4, %rd2;
	cvt.s64.s32 	%rd5, %r1;
	mul.wide.s32 	%rd6, %r1, 8;
	add.s64 	%rd7, %rd3, %rd6;
	ld.global.f64 	%fd3, [%rd7];
	sub.f64 	%fd4, %fd3, %fd1;
	mul.f64 	%fd5, %fd4, 0d406FE00000000000;
	sub.f64 	%fd6, %fd2, %fd1;
	div.rn.f64 	%fd7, %fd5, %fd6;
	cvt.rzi.u32.f64 	%r8, %fd7;
	add.s64 	%rd8, %rd4, %rd5;
	st.global.u8 	[%rd8], %r8;
$L__BB0_2:
	ret;

}
	// .globl	_Z15SobelFilter_gpuPhPdS0_S0_ii
.visible .entry _Z15SobelFilter_gpuPhPdS0_S0_ii(
	.param .u64 .ptr .align 1 _Z15SobelFilter_gpuPhPdS0_S0_ii_param_0,
	.param .u64 .ptr .align 1 _Z15SobelFilter_gpuPhPdS0_S0_ii_param_1,
	.param .u64 .ptr .align 1 _Z15SobelFilter_gpuPhPdS0_S0_ii_param_2,
	.param .u64 .ptr .align 1 _Z15SobelFilter_gpuPhPdS0_S0_ii_param_3,
	.param .u32 _Z15SobelFilter_gpuPhPdS0_S0_ii_param_4,
	.param .u32 _Z15SobelFilter_gpuPhPdS0_S0_ii_param_5
)
{
	.reg .pred 	%p<4>;
	.reg .b32 	%r<60>;
	.reg .b64 	%rd<18>;
	.reg .b64 	%fd<38>;

	ld.param.u64 	%rd1, [_Z15SobelFilter_gpuPhPdS0_S0_ii_param_0];
	ld.param.u64 	%rd2, [_Z15SobelFilter_gpuPhPdS0_S0_ii_param_1];
	ld.param.u64 	%rd3, [_Z15SobelFilter_gpuPhPdS0_S0_ii_param_2];
	ld.param.u64 	%rd4, [_Z15SobelFilter_gpuPhPdS0_S0_ii_param_3];
	ld.param.u32 	%r3, [_Z15SobelFilter_gpuPhPdS0_S0_ii_param_4];
	ld.param.u32 	%r4, [_Z15SobelFilter_gpuPhPdS0_S0_ii_param_5];
	mov.u32 	%r5, %ctaid.y;
	mov.u32 	%r6, %ntid.y;
	mov.u32 	%r7, %tid.y;
	mad.lo.s32 	%r1, %r5, %r6, %r7;
	mov.u32 	%r8, %ctaid.x;
	mov.u32 	%r9, %ntid.x;
	mov.u32 	%r10, %tid.x;
	mad.lo.s32 	%r2, %r8, %r9, %r10;
	setp.ge.s32 	%p1, %r1, %r4;
	setp.ge.s32 	%p2, %r2, %r3;
	or.pred  	%p3, %p2, %p1;
	@%p3 bra 	$L__BB1_2;
	cvta.to.global.u64 	%rd5, %rd2;
	cvta.to.global.u64 	%rd6, %rd3;
	cvta.to.global.u64 	%rd7, %rd4;
	cvta.to.global.u64 	%rd8, %rd1;
	add.s32 	%r11, %r1, -1;
	mad.lo.s32 	%r12, %r11, %r3, %r2;
	add.s32 	%r13, %r12, -1;
	cvt.s64.s32 	%rd9, %r13;
	add.s64 	%rd10, %rd8, %rd9;
	ld.global.u8 	%r14, [%rd10];
	ld.const.u32 	%r15, [sobelX];
	mul.lo.s32 	%r16, %r15, %r14;
	cvt.rn.f64.s32 	%fd1, %r16;
	ld.const.u32 	%r17, [sobelY];
	mul.lo.s32 	%r18, %r17, %r14;
	cvt.rn.f64.s32 	%fd2, %r18;
	ld.global.u8 	%r19, [%rd10+1];
	ld.const.u32 	%r20, [sobelX+4];
	mul.lo.s32 	%r21, %r20, %r19;
	cvt.rn.f64.s32 	%fd3, %r21;
	add.f64 	%fd4, %fd1, %fd3;
	ld.const.u32 	%r22, [sobelY+4];
	mul.lo.s32 	%r23, %r22, %r19;
	cvt.rn.f64.s32 	%fd5, %r23;
	add.f64 	%fd6, %fd2, %fd5;
	ld.global.u8 	%r24, [%rd10+2];
	ld.const.u32 	%r25, [sobelX+8];
	mul.lo.s32 	%r26, %r25, %r24;
	cvt.rn.f64.s32 	%fd7, %r26;
	add.f64 	%fd8, %fd4, %fd7;
	ld.const.u32 	%r27, [sobelY+8];
	mul.lo.s32 	%r28, %r27, %r24;
	cvt.rn.f64.s32 	%fd9, %r28;
	add.f64 	%fd10, %fd6, %fd9;
	add.s32 	%r29, %r12, %r3;
	cvt.s64.s32 	%rd11, %r3;
	add.s64 	%rd12, %rd10, %rd11;
	ld.global.u8 	%r30, [%rd12];
	ld.const.u32 	%r31, [sobelX+12];
	mul.lo.s32 	%r32, %r31, %r30;
	cvt.rn.f64.s32 	%fd11, %r32;
	add.f64 	%fd12, %fd8, %fd11;
	ld.const.u32 	%r33, [sobelY+12];
	mul.lo.s32 	%r34, %r33, %r30;
	cvt.rn.f64.s32 	%fd13, %r34;
	add.f64 	%fd14, %fd10, %fd13;
	ld.global.u8 	%r35, [%rd12+1];
	ld.const.u32 	%r36, [sobelX+16];
	mul.lo.s32 	%r37, %r36, %r35;
	cvt.rn.f64.s32 	%fd15, %r37;
	add.f64 	%fd16, %fd12, %fd15;
	ld.const.u32 	%r38, [sobelY+16];
	mul.lo.s32 	%r39, %r38, %r35;
	cvt.rn.f64.s32 	%fd17, %r39;
	add.f64 	%fd18, %fd14, %fd17;
	ld.global.u8 	%r40, [%rd12+2];
	ld.const.u32 	%r41, [sobelX+20];
	mul.lo.s32 	%r42, %r41, %r40;
	cvt.rn.f64.s32 	%fd19, %r42;
	add.f64 	%fd20, %fd16, %fd19;
	ld.const.u32 	%r43, [sobelY+20];
	mul.lo.s32 	%r44, %r43, %r40;
	cvt.rn.f64.s32 	%fd21, %r44;
	add.f64 	%fd22, %fd18, %fd21;
	add.s64 	%rd13, %rd12, %rd11;
	ld.global.u8 	%r45, [%rd13];
	ld.const.u32 	%r46, [sobelX+24];
	mul.lo.s32 	%r47, %r46, %r45;
	cvt.rn.f64.s32 	%fd23, %r47;
	add.f64 	%fd24, %fd20, %fd23;
	ld.const.u32 	%r48, [sobelY+24];
	mul.lo.s32 	%r49, %r48, %r45;
	cvt.rn.f64.s32 	%fd25, %r49;
	add.f64 	%fd26, %fd22, %fd25;
	ld.global.u8 	%r50, [%rd13+1];
	ld.const.u32 	%r51, [sobelX+28];
	mul.lo.s32 	%r52, %r51, %r50;
	cvt.rn.f64.s32 	%fd27, %r52;
	add.f64 	%fd28, %fd24, %fd27;
	ld.const.u32 	%r53, [sobelY+28];
	mul.lo.s32 	%r54, %r53, %r50;
	cvt.rn.f64.s32 	%fd29, %r54;
	add.f64 	%fd30, %fd26, %fd29;
	ld.global.u8 	%r55, [%rd13+2];
	ld.const.u32 	%r56, [sobelX+32];
	mul.lo.s32 	%r57, %r56, %r55;
	cvt.rn.f64.s32 	%fd31, %r57;
	add.f64 	%fd32, %fd28, %fd31;
	ld.const.u32 	%r58, [sobelY+32];
	mul.lo.s32 	%r59, %r58, %r55;
	cvt.rn.f64.s32 	%fd33, %r59;
	add.f64 	%fd34, %fd30, %fd33;
	mul.wide.s32 	%rd14, %r29, 8;
	add.s64 	%rd15, %rd5, %rd14;
	st.global.f64 	[%rd15], %fd32;
	add.s64 	%rd16, %rd6, %rd14;
	st.global.f64 	[%rd16], %fd34;
	mul.f64 	%fd35, %fd34, %fd34;
	fma.rn.f64 	%fd36, %fd32, %fd32, %fd35;
	sqrt.rn.f64 	%fd37, %fd36;
	add.s64 	%rd17, %rd7, %rd14;
	st.global.f64 	[%rd17], %fd37;
$L__BB1_2:
	ret;

}
	// .globl	_Z9theta_gpuPdS_S_ii
.visible .entry _Z9theta_gpuPdS_S_ii(
	.param .u64 .ptr .align 1 _Z9theta_gpuPdS_S_ii_param_0,
	.param .u64 .ptr .align 1 _Z9theta_gpuPdS_S_ii_param_1,
	.param .u64 .ptr .align 1 _Z9theta_gpuPdS_S_ii_param_2,
	.param .u32 _Z9theta_gpuPdS_S_ii_param_3,
	.param .u32 _Z9theta_gpuPdS_S_ii_param_4
)
{
	.reg .pred 	%p<11>;
	.reg .b32 	%r<12>;
	.reg .b32 	%f<5>;
	.reg .b64 	%rd<12>;
	.reg .b64 	%fd<46>;

	ld.param.u64 	%rd1, [_Z9theta_gpuPdS_S_ii_param_0];
	ld.param.u64 	%rd2, [_Z9theta_gpuPdS_S_ii_param_1];
	ld.param.u64 	%rd3, [_Z9theta_gpuPdS_S_ii_param_2];
	ld.param.u32 	%r2, [_Z9theta_gpuPdS_S_ii_param_3];
	ld.param.u32 	%r3, [_Z9theta_gpuPdS_S_ii_param_4];
	mov.u32 	%r4, %ctaid.x;
	mov.u32 	%r5, %ntid.x;
	mov.u32 	%r6, %tid.x;
	mad.lo.s32 	%r1, %r4, %r5, %r6;
	mul.lo.s32 	%r7, %r3, %r2;
	setp.ge.s32 	%p1, %r1, %r7;
	@%p1 bra 	$L__BB2_8;
	cvta.to.global.u64 	%rd4, %rd1;
	cvta.to.global.u64 	%rd5, %rd2;
	mul.wide.s32 	%rd6, %r1, 8;
	add.s64 	%rd7, %rd4, %rd6;
	ld.global.f64 	%fd1, [%rd7];
	add.s64 	%rd8, %rd5, %rd6;
	ld.global.f64 	%fd2, [%rd8];
	abs.f64 	%fd3, %fd2;
	abs.f64 	%fd4, %fd1;
	setp.leu.f64 	%p2, %fd4, %fd3;
	setp.gt.f64 	%p3, %fd4, %fd3;
	selp.f64 	%fd5, %fd4, %fd3, %p3;
	selp.f64 	%fd13, %fd3, %fd4, %p3;
	div.rn.f64 	%fd14, %fd13, %fd5;
	mul.f64 	%fd15, %fd14, %fd14;
	fma.rn.f64 	%fd16, %fd15, 0dBEF53E1D2A25FF7E, 0d3F2D3B63DBB65B49;
	fma.rn.f64 	%fd17, %fd16, %fd15, 0dBF5312788DDE082E;
	fma.rn.f64 	%fd18, %fd17, %fd15, 0d3F6F9690C8249315;
	fma.rn.f64 	%fd19, %fd18, %fd15, 0dBF82CF5AABC7CF0D;
	fma.rn.f64 	%fd20, %fd19, %fd15, 0d3F9162B0B2A3BFDE;
	fma.rn.f64 	%fd21, %fd20, %fd15, 0dBF9A7256FEB6FC6B;
	fma.rn.f64 	%fd22, %fd21, %fd15, 0d3FA171560CE4A489;
	fma.rn.f64 	%fd23, %fd22, %fd15, 0dBFA4F44D841450E4;
	fma.rn.f64 	%fd24, %fd23, %fd15, 0d3FA7EE3D3F36BB95;
	fma.rn.f64 	%fd25, %fd24, %fd15, 0dBFAAD32AE04A9FD1;
	fma.rn.f64 	%fd26, %fd25, %fd15, 0d3FAE17813D66954F;
	fma.rn.f64 	%fd27, %fd26, %fd15, 0dBFB11089CA9A5BCD;
	fma.rn.f64 	%fd28, %fd27, %fd15, 0d3FB3B12B2DB51738;
	fma.rn.f64 	%fd29, %fd28, %fd15, 0dBFB745D022F8DC5C;
	fma.rn.f64 	%fd30, %fd29, %fd15, 0d3FBC71C709DFE927;
	fma.rn.f64 	%fd31, %fd30, %fd15, 0dBFC2492491FA1744;
	fma.rn.f64 	%fd32, %fd31, %fd15, 0d3FC99999999840D2;
	fma.rn.f64 	%fd33, %fd32, %fd15, 0dBFD555555555544C;
	mul.f64 	%fd34, %fd15, %fd33;
	fma.rn.f64 	%fd6, %fd34, %fd14, %fd14;
	@%p2 bra 	$L__BB2_3;
	{
	.reg .b32 %temp; 
	mov.b64 	{%temp, %r9}, %fd2;
	}
	setp.lt.s32 	%p5, %r9, 0;
	neg.f64 	%fd37, %fd6;
	selp.f64 	%fd38, %fd6, %fd37, %p5;
	add.f64 	%fd44, %fd38, 0d3FF921FB54442D18;
	bra.uni 	$L__BB2_4;
$L__BB2_3:
	{
	.reg .b32 %temp; 
	mov.b64 	{%temp, %r8}, %fd2;
	}
	setp.lt.s32 	%p4, %r8, 0;
	mov.f64 	%fd35, 0d400921FB54442D18;
	sub.f64 	%fd36, %fd35, %fd6;
	selp.f64 	%fd44, %fd36, %fd6, %p4;
$L__BB2_4:
	setp.neu.f64 	%p6, %fd5, 0d0000000000000000;
	@%p6 bra 	$L__BB2_6;
	{
	.reg .b32 %temp; 
	mov.b64 	{%temp, %r11}, %fd2;
	}
	setp.lt.s32 	%p9, %r11, 0;
	selp.f64 	%fd45, 0d400921FB54442D18, 0d0000000000000000, %p9;
	bra.uni 	$L__BB2_7;
$L__BB2_6:
	setp.eq.f64 	%p7, %fd3, %fd4;
	{
	.reg .b32 %temp; 
	mov.b64 	{%temp, %r10}, %fd2;
	}
	setp.lt.s32 	%p8, %r10, 0;
	selp.f64 	%fd39, 0d4002D97C7F3321D2, 0d3FE921FB54442D18, %p8;
	selp.f64 	%fd45, %fd39, %fd44, %p7;
$L__BB2_7:
	add.rn.f64 	%fd40, %fd3, %fd4;
	setp.nan.f64 	%p10, %fd40, %fd40;
	copysign.f64 	%fd41, %fd1, %fd45;
	selp.f64 	%fd42, %fd40, %fd41, %p10;
	cvt.rn.f32.f64 	%f1, %fd42;
	mul.f32 	%f2, %f1, 0f43340000;
	ld.const.f32 	%f3, [pi];
	div.rn.f32 	%f4, %f2, %f3;
	cvt.f64.f32 	%fd43, %f4;
	cvta.to.global.u64 	%rd9, %rd3;
	add.s64 	%rd11, %rd9, %rd6;
	st.global.f64 	[%rd11], %fd43;
$L__BB2_8:
	ret;

}


// ===== COMPILED SASS (sm_100) =====

	.target	sm_100

	.elftype	@"ET_EXEC"


//--------------------- .note.nv.tkinfo           --------------------------
	.section	.note.nv.tkinfo,"",@"SHT_NOTE"
	.sectionflags	@"SHF_NOTE_NV_TKINFO"
	.tkinfo
        /*0018*/ 	.word	0x00000002
        /*0030*/ 	.string	""
        /*0030*/ 	.string	"ptxas"
        /*0030*/ 	.string	"Cuda compilation tools, release 13.0, V13.0.88"
        /*0030*/ 	.string	"Build cuda_13.0.r13.0/compiler.36424714_0"
        /*0030*/ 	.string	"-arch sm_100 -m 64 "



//--------------------- .note.nv.cuinfo           --------------------------
	.section	.note.nv.cuinfo,"",@"SHT_NOTE"
	.sectionflags	@"SHF_NOTE_NV_CUINFO"
        /*0018*/ 	.short	0x0002
        /*001a*/ 	.short	0x0064
        /*001c*/ 	.short	0x0082
	.zero		2


//--------------------- .nv.info                  --------------------------
	.section	.nv.info,"",@"SHT_CUDA_INFO"
	.align	4


	//----- nvinfo : EIATTR_REGCOUNT
	.align		4
        /*0000*/ 	.byte	0x04, 0x2f
        /*0002*/ 	.short	(.L_4 - .L_3)
	.align		4
.L_3:
        /*0004*/ 	.word	index@(_Z16NormalizeGrayGPUPdiiPhdd)
        /*0008*/ 	.word	0x00000019


	//----- nvinfo : EIATTR_FRAME_SIZE
	.align		4
.L_4:
        /*000c*/ 	.byte	0x04, 0x11
        /*000e*/ 	.short	(.L_6 - .L_5)
	.align		4
.L_5:
        /*0010*/ 	.word	index@($__internal_3_$__cuda_sm20_div_rn_f64_full)
        /*0014*/ 	.word	0x00000000


	//----- nvinfo : EIATTR_FRAME_SIZE
	.align		4
.L_6:
        /*0018*/ 	.byte	0x04, 0x11
        /*001a*/ 	.short	(.L_8 - .L_7)
	.align		4
.L_7:
        /*001c*/ 	.word	index@(_Z16NormalizeGrayGPUPdiiPhdd)
        /*0020*/ 	.word	0x00000000


	//----- nvinfo : EIATTR_REGCOUNT
	.align		4
.L_8:
        /*0024*/ 	.byte	0x04, 0x2f
        /*0026*/ 	.short	(.L_10 - .L_9)
	.align		4
.L_9:
        /*0028*/ 	.word	index@(_Z15SobelFilter_gpuPhPdS0_S0_ii)
        /*002c*/ 	.word	0x0000001c


	//----- nvinfo : EIATTR_FRAME_SIZE
	.align		4
.L_10:
        /*0030*/ 	.byte	0x04, 0x11
        /*0032*/ 	.short	(.L_12 - .L_11)
	.align		4
.L_11:
        /*0034*/ 	.word	index@($__internal_2_$__cuda_sm20_dsqrt_rn_f64_mediumpath_v1)
        /*0038*/ 	.word	0x00000000


	//----- nvinfo : EIATTR_FRAME_SIZE
	.align		4
.L_12:
        /*003c*/ 	.byte	0x04, 0x11
        /*003e*/ 	.short	(.L_14 - .L_13)
	.align		4
.L_13:
        /*0040*/ 	.word	index@(_Z15SobelFilter_gpuPhPdS0_S0_ii)
        /*0044*/ 	.word	0x00000000


	//----- nvinfo : EIATTR_REGCOUNT
	.align		4
.L_14:
        /*0048*/ 	.byte	0x04, 0x2f
        /*004a*/ 	.short	(.L_16 - .L_15)
	.align		4
.L_15:
        /*004c*/ 	.word	index@(_Z9theta_gpuPdS_S_ii)
        /*0050*/ 	.word	0x0000001c


	//----- nvinfo : EIATTR_FRAME_SIZE
	.align		4
.L_16:
        /*0054*/ 	.byte	0x04, 0x11
        /*0056*/ 	.short	(.L_18 - .L_17)
	.align		4
.L_17:
        /*0058*/ 	.word	index@($__internal_1_$__cuda_sm3x_div_rn_noftz_f32_slowpath)
        /*005c*/ 	.word	0x00000000


	//----- nvinfo : EIATTR_FRAME_SIZE
	.align		4
.L_18:
        /*0060*/ 	.byte	0x04, 0x11
        /*0062*/ 	.short	(.L_20 - .L_19)
	.align		4
.L_19:
        /*0064*/ 	.word	index@($__internal_0_$__cuda_sm20_div_rn_f64_full)
        /*0068*/ 	.word	0x00000000


	//----- nvinfo : EIATTR_FRAME_SIZE
	.align		4
.L_20:
        /*006c*/ 	.byte	0x04, 0x11
        /*006e*/ 	.short	(.L_22 - .L_21)
	.align		4
.L_21:
        /*0070*/ 	.word	index@(_Z9theta_gpuPdS_S_ii)
        /*0074*/ 	.word	0x00000000


	//----- nvinfo : EIATTR_MIN_STACK_SIZE
	.align		4
.L_22:
        /*0078*/ 	.byte	0x04, 0x12
        /*007a*/ 	.short	(.L_24 - .L_23)
	.align		4
.L_23:
        /*007c*/ 	.word	index@(_Z9theta_gpuPdS_S_ii)
        /*0080*/ 	.word	0x00000000


	//----- nvinfo : EIATTR_MIN_STACK_SIZE
	.align		4
.L_24:
        /*0084*/ 	.byte	0x04, 0x12
        /*0086*/ 	.short	(.L_26 - .L_25)
	.align		4
.L_25:
        /*0088*/ 	.word	index@(_Z15SobelFilter_gpuPhPdS0_S0_ii)
        /*008c*/ 	.word	0x00000000


	//----- nvinfo : EIATTR_MIN_STACK_SIZE
	.align		4
.L_26:
        /*0090*/ 	.byte	0x04, 0x12
        /*0092*/ 	.short	(.L_28 - .L_27)
	.align		4
.L_27:
        /*0094*/ 	.word	index@(_Z16NormalizeGrayGPUPdiiPhdd)
        /*0098*/ 	.word	0x00000000
.L_28:


//--------------------- .nv.compat                --------------------------
	.section	.nv.compat,"",@"SHT_CUDA_COMPAT_INFO"
	.align	4
        /*0000*/ 	.byte	0x02, 0x09, 0x00, 0x00, 0x02, 0x02, 0x01, 0x00, 0x02, 0x05, 0x05, 0x00, 0x03, 0x07, 0x01, 0x01
        /*0010*/ 	.byte	0x02, 0x03, 0x00, 0x00, 0x02, 0x06, 0x01, 0x00, 0x04, 0x0b, 0x08, 0x00, 0x01, 0x00, 0x00, 0x00
        /*0020*/ 	.byte	0x00, 0x00, 0x00, 0x00


//--------------------- .nv.info._Z9theta_gpuPdS_S_ii --------------------------
	.section	.nv.info._Z9theta_gpuPdS_S_ii,"",@"SHT_CUDA_INFO"
	.sectionflags	@""
	.align	4


	//----- nvinfo : EIATTR_CUDA_API_VERSION
	.align		4
        /*0000*/ 	.byte	0x04, 0x37
        /*0002*/ 	.short	(.L_30 - .L_29)
.L_29:
        /*0004*/ 	.word	0x00000082


	//----- nvinfo : EIATTR_KPARAM_INFO
	.align		4
.L_30:
        /*0008*/ 	.byte	0x04, 0x17
        /*000a*/ 	.short	(.L_32 - .L_31)
.L_31:
        /*000c*/ 	.word	0x00000000
        /*0010*/ 	.short	0x0004
        /*0012*/ 	.short	0x001c
        /*0014*/ 	.byte	0x00, 0xf0, 0x11, 0x00


	//----- nvinfo : EIATTR_KPARAM_INFO
	.align		4
.L_32:
        /*0018*/ 	.byte	0x04, 0x17
        /*001a*/ 	.short	(.L_34 - .L_33)
.L_33:
        /*001c*/ 	.word	0x00000000
        /*0020*/ 	.short	0x0003
        /*0022*/ 	.short	0x0018
        /*0024*/ 	.byte	0x00, 0xf0, 0x11, 0x00


	//----- nvinfo : EIATTR_KPARAM_INFO
	.align		4
.L_34:
        /*0028*/ 	.byte	0x04, 0x17
        /*002a*/ 	.short	(.L_36 - .L_35)
.L_35:
        /*002c*/ 	.word	0x00000000
        /*0030*/ 	.short	0x0002
        /*0032*/ 	.short	0x0010
        /*0034*/ 	.byte	0x00, 0xf5, 0x21, 0x00


	//----- nvinfo : EIATTR_KPARAM_INFO
	.align		4
.L_36:
        /*0038*/ 	.byte	0x04, 0x17
        /*003a*/ 	.short	(.L_38 - .L_37)
.L_37:
        /*003c*/ 	.word	0x00000000
        /*0040*/ 	.short	0x0001
        /*0042*/ 	.short	0x0008
        /*0044*/ 	.byte	0x00, 0xf5, 0x21, 0x00


	//----- nvinfo : EIATTR_KPARAM_INFO
	.align		4
.L_38:
        /*0048*/ 	.byte	0x04, 0x17
        /*004a*/ 	.short	(.L_40 - .L_39)
.L_39:
        /*004c*/ 	.word	0x00000000
        /*0050*/ 	.short	0x0000
        /*0052*/ 	.short	0x0000
        /*0054*/ 	.byte	0x00, 0xf5, 0x21, 0x00


	//----- nvinfo : EIATTR_SPARSE_MMA_MASK
	.align		4
.L_40:
        /*0058*/ 	.byte	0x03, 0x50
        /*005a*/ 	.short	0x0000


	//----- nvinfo : EIATTR_MAXREG_COUNT
	.align		4
        /*005c*/ 	.byte	0x03, 0x1b
        /*005e*/ 	.short	0x00ff


	//----- nvinfo : EIATTR_MERCURY_ISA_VERSION
	.align		4
        /*0060*/ 	.byte	0x03, 0x5f
        /*0062*/ 	.short	0x0101


	//----- nvinfo : EIATTR_VRC_CTA_INIT_COUNT
	.align		4
        /*0064*/ 	.byte	0x02, 0x4a
	.zero		1
	.zero		1


	//----- nvinfo : EIATTR_EXIT_INSTR_OFFSETS
	.align		4
        /*0068*/ 	.byte	0x04, 0x1c
        /*006a*/ 	.short	(.L_42 - .L_41)


	//   ....[0]....
.L_41:
        /*006c*/ 	.word	0x00000080


	//   ....[1]....
        /*0070*/ 	.word	0x00000990


	//----- nvinfo : EIATTR_CRS_STACK_SIZE
	.align		4
.L_42:
        /*0074*/ 	.byte	0x04, 0x1e
        /*0076*/ 	.short	(.L_44 - .L_43)
.L_43:
        /*0078*/ 	.word	0x00000000


	//----- nvinfo : EIATTR_CBANK_PARAM_SIZE
	.align		4
.L_44:
        /*007c*/ 	.byte	0x03, 0x19
        /*007e*/ 	.short	0x0020


	//----- nvinfo : EIATTR_PARAM_CBANK
	.align		4
        /*0080*/ 	.byte	0x04, 0x0a
        /*0082*/ 	.short	(.L_46 - .L_45)
	.align		4
.L_45:
        /*0084*/ 	.word	index@(.nv.constant0._Z9theta_gpuPdS_S_ii)
        /*0088*/ 	.short	0x0380
        /*008a*/ 	.short	0x0020


	//----- nvinfo : EIATTR_SW_WAR
	.align		4
.L_46:
        /*008c*/ 	.byte	0x04, 0x36
        /*008e*/ 	.short	(.L_48 - .L_47)
.L_47:
        /*0090*/ 	.word	0x00000008
.L_48:


//--------------------- .nv.info._Z15SobelFilter_gpuPhPdS0_S0_ii --------------------------
	.section	.nv.info._Z15SobelFilter_gpuPhPdS0_S0_ii,"",@"SHT_CUDA_INFO"
	.sectionflags	@""
	.align	4


	//----- nvinfo : EIATTR_CUDA_API_VERSION
	.align		4
        /*0000*/ 	.byte	0x04, 0x37
        /*0002*/ 	.short	(.L_50 - .L_49)
.L_49:
        /*0004*/ 	.word	0x00000082


	//----- nvinfo : EIATTR_KPARAM_INFO
	.align		4
.L_50:
        /*0008*/ 	.byte	0x04, 0x17
        /*000a*/ 	.short	(.L_52 - .L_51)
.L_51:
        /*000c*/ 	.word	0x00000000
        /*0010*/ 	.short	0x0005
        /*0012*/ 	.short	0x0024
        /*0014*/ 	.byte	0x00, 0xf0, 0x11, 0x00


	//----- nvinfo : EIATTR_KPARAM_INFO
	.align		4
.L_52:
        /*0018*/ 	.byte	0x04, 0x17
        /*001a*/ 	.short	(.L_54 - .L_53)
.L_53:
        /*001c*/ 	.word	0x00000000
        /*0020*/ 	.short	0x0004
        /*0022*/ 	.short	0x0020
        /*0024*/ 	.byte	0x00, 0xf0, 0x11, 0x00


	//----- nvinfo : EIATTR_KPARAM_INFO
	.align		4
.L_54:
        /*0028*/ 	.byte	0x04, 0x17
        /*002a*/ 	.short	(.L_56 - .L_55)
.L_55:
        /*002c*/ 	.word	0x00000000
        /*0030*/ 	.short	0x0003
        /*0032*/ 	.short	0x0018
        /*0034*/ 	.byte	0x00, 0xf5, 0x21, 0x00


	//----- nvinfo : EIATTR_KPARAM_INFO
	.align		4
.L_56:
        /*0038*/ 	.byte	0x04, 0x17
        /*003a*/ 	.short	(.L_58 - .L_57)
.L_57:
        /*003c*/ 	.word	0x00000000
        /*0040*/ 	.short	0x0002
        /*0042*/ 	.short	0x0010
        /*0044*/ 	.byte	0x00, 0xf5, 0x21, 0x00


	//----- nvinfo : EIATTR_KPARAM_INFO
	.align		4
.L_58:
        /*0048*/ 	.byte	0x04, 0x17
        /*004a*/ 	.short	(.L_60 - .L_59)
.L_59:
        /*004c*/ 	.word	0x00000000
        /*0050*/ 	.short	0x0001
        /*0052*/ 	.short	0x0008
        /*0054*/ 	.byte	0x00, 0xf5, 0x21, 0x00


	//----- nvinfo : EIATTR_KPARAM_INFO
	.align		4
.L_60:
        /*0058*/ 	.byte	0x04, 0x17
        /*005a*/ 	.short	(.L_62 - .L_61)
.L_61:
        /*005c*/ 	.word	0x00000000
        /*0060*/ 	.short	0x0000
        /*0062*/ 	.short	0x0000
        /*0064*/ 	.byte	0x00, 0xf5, 0x21, 0x00


	//----- nvinfo : EIATTR_SPARSE_MMA_MASK
	.align		4
.L_62:
        /*0068*/ 	.byte	0x03, 0x50
        /*006a*/ 	.short	0x0000


	//----- nvinfo : EIATTR_MAXREG_COUNT
	.align		4
        /*006c*/ 	.byte	0x03, 0x1b
        /*006e*/ 	.short	0x00ff


	//----- nvinfo : EIATTR_MERCURY_ISA_VERSION
	.align		4
        /*0070*/ 	.byte	0x03, 0x5f
        /*0072*/ 	.short	0x0101


	//----- nvinfo : EIATTR_VRC_CTA_INIT_COUNT
	.align		4
        /*0074*/ 	.byte	0x02, 0x4a
	.zero		1
	.zero		1


	//----- nvinfo : EIATTR_EXIT_INSTR_OFFSETS
	.align		4
        /*0078*/ 	.byte	0x04, 0x1c
        /*007a*/ 	.short	(.L_64 - .L_63)


	//   ....[0]....
.L_63:
        /*007c*/ 	.word	0x000000c0


	//   ....[1]....
        /*0080*/ 	.word	0x000007d0


	//----- nvinfo : EIATTR_CRS_STACK_SIZE
	.align		4
.L_64:
        /*0084*/ 	.byte	0x04, 0x1e
        /*0086*/ 	.short	(.L_66 - .L_65)
.L_65:
        /*0088*/ 	.word	0x00000000


	//----- nvinfo : EIATTR_CBANK_PARAM_SIZE
	.align		4
.L_66:
        /*008c*/ 	.byte	0x03, 0x19
        /*008e*/ 	.short	0x0028


	//----- nvinfo : EIATTR_PARAM_CBANK
	.align		4
        /*0090*/ 	.byte	0x04, 0x0a
        /*0092*/ 	.short	(.L_68 - .L_67)
	.align		4
.L_67:
        /*0094*/ 	.word	index@(.nv.constant0._Z15SobelFilter_gpuPhPdS0_S0_ii)
        /*0098*/ 	.short	0x0380
        /*009a*/ 	.short	0x0028


	//----- nvinfo : EIATTR_SW_WAR
	.align		4
.L_68:
        /*009c*/ 	.byte	0x04, 0x36
        /*009e*/ 	.short	(.L_70 - .L_69)
.L_69:
        /*00a0*/ 	.word	0x00000008
.L_70:


//--------------------- .nv.info._Z16NormalizeGrayGPUPdiiPhdd --------------------------
	.section	.nv.info._Z16NormalizeGrayGPUPdiiPhdd,"",@"SHT_CUDA_INFO"
	.sectionflags	@""
	.align	4


	//----- nvinfo : EIATTR_CUDA_API_VERSION
	.align		4
        /*0000*/ 	.byte	0x04, 0x37
        /*0002*/ 	.short	(.L_72 - .L_71)
.L_71:
        /*0004*/ 	.word	0x00000082


	//----- nvinfo : EIATTR_KPARAM_INFO
	.align		4
.L_72:
        /*0008*/ 	.byte	0x04, 0x17
        /*000a*/ 	.short	(.L_74 - .L_73)
.L_73:
        /*000c*/ 	.word	0x00000000
        /*0010*/ 	.short	0x0005
        /*0012*/ 	.short	0x0020
        /*0014*/ 	.byte	0x00, 0xf0, 0x21, 0x00


	//----- nvinfo : EIATTR_KPARAM_INFO
	.align		4
.L_74:
        /*0018*/ 	.byte	0x04, 0x17
        /*001a*/ 	.short	(.L_76 - .L_75)
.L_75:
        /*001c*/ 	.word	0x00000000
        /*0020*/ 	.short	0x0004
        /*0022*/ 	.short	0x0018
        /*0024*/ 	.byte	0x00, 0xf0, 0x21, 0x00


	//----- nvinfo : EIATTR_KPARAM_INFO
	.align		4
.L_76:
        /*0028*/ 	.byte	0x04, 0x17
        /*002a*/ 	.short	(.L_78 - .L_77)
.L_77:
        /*002c*/ 	.word	0x00000000
        /*0030*/ 	.short	0x0003
        /*0032*/ 	.short	0x0010
        /*0034*/ 	.byte	0x00, 0xf5, 0x21, 0x00


	//----- nvinfo : EIATTR_KPARAM_INFO
	.align		4
.L_78:
        /*0038*/ 	.byte	0x04, 0x17
        /*003a*/ 	.short	(.L_80 - .L_79)
.L_79:
        /*003c*/ 	.word	0x00000000
        /*0040*/ 	.short	0x0002
        /*0042*/ 	.short	0x000c
        /*0044*/ 	.byte	0x00, 0xf0, 0x11, 0x00


	//----- nvinfo : EIATTR_KPARAM_INFO
	.align		4
.L_80:
        /*0048*/ 	.byte	0x04, 0x17
        /*004a*/ 	.short	(.L_82 - .L_81)
.L_81:
        /*004c*/ 	.word	0x00000000
        /*0050*/ 	.short	0x0001
        /*0052*/ 	.short	0x0008
        /*0054*/ 	.byte	0x00, 0xf0, 0x11, 0x00


	//----- nvinfo : EIATTR_KPARAM_INFO
	.align		4
.L_82:
        /*0058*/ 	.byte	0x04, 0x17
        /*005a*/ 	.short	(.L_84 - .L_83)
.L_83:
        /*005c*/ 	.word	0x00000000
        /*0060*/ 	.short	0x0000
        /*0062*/ 	.short	0x0000
        /*0064*/ 	.byte	0x00, 0xf5, 0x21, 0x00


	//----- nvinfo : EIATTR_SPARSE_MMA_MASK
	.align		4
.L_84:
        /*0068*/ 	.byte	0x03, 0x50
        /*006a*/ 	.short	0x0000


	//----- nvinfo : EIATTR_MAXREG_COUNT
	.align		4
        /*006c*/ 	.byte	0x03, 0x1b
        /*006e*/ 	.short	0x00ff


	//----- nvinfo : EIATTR_MERCURY_ISA_VERSION
	.align		4
        /*0070*/ 	.byte	0x03, 0x5f
        /*0072*/ 	.short	0x0101


	//----- nvinfo : EIATTR_VRC_CTA_INIT_COUNT
	.align		4
        /*0074*/ 	.byte	0x02, 0x4a
	.zero		1
	.zero		1


	//----- nvinfo : EIATTR_EXIT_INSTR_OFFSETS
	.align		4
        /*0078*/ 	.byte	0x04, 0x1c
        /*007a*/ 	.short	(.L_86 - .L_85)


	//   ....[0]....
.L_85:
        /*007c*/ 	.word	0x00000080


	//   ....[1]....
        /*0080*/ 	.word	0x00000290


	//----- nvinfo : EIATTR_CRS_STACK_SIZE
	.align		4
.L_86:
        /*0084*/ 	.byte	0x04, 0x1e
        /*0086*/ 	.short	(.L_88 - .L_87)
.L_87:
        /*0088*/ 	.word	0x00000000


	//----- nvinfo : EIATTR_CBANK_PARAM_SIZE
	.align		4
.L_88:
        /*008c*/ 	.byte	0x03, 0x19
        /*008e*/ 	.short	0x0028


	//----- nvinfo : EIATTR_PARAM_CBANK
	.align		4
        /*0090*/ 	.byte	0x04, 0x0a
        /*0092*/ 	.short	(.L_90 - .L_89)
	.align		4
.L_89:
        /*0094*/ 	.word	index@(.nv.constant0._Z16NormalizeGrayGPUPdiiPhdd)
        /*0098*/ 	.short	0x0380
        /*009a*/ 	.short	0x0028


	//----- nvinfo : EIATTR_SW_WAR
	.align		4
.L_90:
        /*009c*/ 	.byte	0x04, 0x36
        /*009e*/ 	.short	(.L_92 - .L_91)
.L_91:
        /*00a0*/ 	.word	0x00000008
.L_92:


//--------------------- .nv.callgraph             --------------------------
	.section	.nv.callgraph,"",@"SHT_CUDA_CALLGRAPH"
	.align	4
	.sectionentsize	8
	.align		4
        /*0000*/ 	.word	0x00000000
	.align		4
        /*0004*/ 	.word	0xffffffff
	.align		4
        /*0008*/ 	.word	0x00000000
	.align		4
        /*000c*/ 	.word	0xfffffffe
	.align		4
        /*0010*/ 	.word	0x00000000
	.align		4
        /*0014*/ 	.word	0xfffffffd
	.align		4
        /*0018*/ 	.word	0x00000000
	.align		4
        /*001c*/ 	.word	0xfffffffc


//--------------------- .nv.constant3             --------------------------
	.section	.nv.constant3,"a",@progbits
	.align	4
.nv.constant3:
	.type		pi,@object
	.size		pi,(sobelX - pi)
pi:
        /*0000*/ 	.byte	0xc3, 0xf5, 0x48, 0x40
	.type		sobelX,@object
	.size		sobelX,(sobelY - sobelX)
sobelX:
        /*0004*/ 	.byte	0x01, 0x00, 0x00, 0x00, 0x00, 0x00, 0x00, 0x00, 0xff, 0xff, 0xff, 0xff, 0x02, 0x00, 0x00, 0x00
        /*0014*/ 	.byte	0x00, 0x00, 0x00, 0x00, 0xfe, 0xff, 0xff, 0xff, 0x01, 0x00, 0x00, 0x00, 0x00, 0x00, 0x00, 0x00
        /*0024*/ 	.byte	0xff, 0xff, 0xff, 0xff
	.type		sobelY,@object
	.size		sobelY,(.L_2 - sobelY)
sobelY:
        /*0028*/ 	.byte	0x01, 0x00, 0x00, 0x00, 0x02, 0x00, 0x00, 0x00, 0x01, 0x00, 0x00, 0x00, 0x00, 0x00, 0x00, 0x00
        /*0038*/ 	.byte	0x00, 0x00, 0x00, 0x00, 0x00, 0x00, 0x00, 0x00, 0xff, 0xff, 0xff, 0xff, 0xfe, 0xff, 0xff, 0xff
        /*0048*/ 	.byte	0xff, 0xff, 0xff, 0xff
.L_2:


//--------------------- .text._Z9theta_gpuPdS_S_ii --------------------------
	.section	.text._Z9theta_gpuPdS_S_ii,"ax",@progbits
	.align	128
        .global         _Z9theta_gpuPdS_S_ii
        .type           _Z9theta_gpuPdS_S_ii,@function
        .size           _Z9theta_gpuPdS_S_ii,(.L_x_37 - _Z9theta_gpuPdS_S_ii)
        .other          _Z9theta_gpuPdS_S_ii,@"STO_CUDA_ENTRY STV_DEFAULT"
_Z9theta_gpuPdS_S_ii:
.text._Z9theta_gpuPdS_S_ii:
[----:B------:R-:W-:Y:S01]  /*0000*/  LDC R1, c[0x0][0x37c] ;  /* 0x0000df00ff017b82 */ /* 0x000fe20000000800 */
[----:B------:R-:W0:Y:S07]  /*0010*/  S2R R3, SR_TID.X ;  /* 0x0000000000037919 */ /* 0x000e2e0000002100 */
[----:B------:R-:W0:Y:S01]  /*0020*/  S2UR UR6, SR_CTAID.X ;  /* 0x00000000000679c3 */ /* 0x000e220000002500 */
[----:B------:R-:W1:Y:S07]  /*0030*/  LDCU.64 UR4, c[0x0][0x398] ;  /* 0x00007300ff0477ac */ /* 0x000e6e0008000a00 */
[----:B------:R-:W0:Y:S01]  /*0040*/  LDC R4, c[0x0][0x360] ;  /* 0x0000d800ff047b82 */ /* 0x000e220000000800 */
[----:B-1----:R-:W-:Y:S01]  /*0050*/  UIMAD UR4, UR5, UR4, URZ ;  /* 0x00000004050472a4 */ /* 0x002fe2000f8e02ff */
[----:B0-----:R-:W-:-:S05]  /*0060*/  IMAD R4, R4, UR6, R3 ;  /* 0x0000000604047c24 */ /* 0x001fca000f8e0203 */
[----:B------:R-:W-:-:S13]  /*0070*/  ISETP.GE.AND P0, PT, R4, UR4, PT ;  /* 0x0000000404007c0c */ /* 0x000fda000bf06270 */
[----:B------:R-:W-:Y:S05]  /*0080*/  @P0 EXIT ;  /* 0x000000000000094d */ /* 0x000fea0003800000 */
[----:B------:R-:W0:Y:S01]  /*0090*/  LDC.64 R6, c[0x0][0x380] ;  /* 0x0000e000ff067b82 */ /* 0x000e220000000a00 */
[----:B------:R-:W1:Y:S07]  /*00a0*/  LDCU.64 UR4, c[0x0][0x358] ;  /* 0x00006b00ff0477ac */ /* 0x000e6e0008000a00 */
[----:B------:R-:W2:Y:S01]  /*00b0*/  LDC.64 R8, c[0x0][0x388] ;  /* 0x0000e200ff087b82 */ /* 0x000ea20000000a00 */
[----:B0-----:R-:W-:-:S06]  /*00c0*/  IMAD.WIDE R6, R4, 0x8, R6 ;  /* 0x0000000804067825 */ /* 0x001fcc00078e0206 */
[----:B-1----:R-:W3:Y:S01]  /*00d0*/  LDG.E.64 R6, desc[UR4][R6.64] ;  /* 0x0000000406067981 */ /* 0x002ee2000c1e1b00 */
[----:B--2---:R-:W-:-:S06]  /*00e0*/  IMAD.WIDE R8, R4, 0x8, R8 ;  /* 0x0000000804087825 */ /* 0x004fcc00078e0208 */
[----:B------:R-:W2:Y:S01]  /*00f0*/  LDG.E.64 R8, desc[UR4][R8.64] ;  /* 0x0000000408087981 */ /* 0x000ea2000c1e1b00 */
[----:B------:R-:W-:Y:S01]  /*0100*/  IMAD.MOV.U32 R2, RZ, RZ, 0x1 ;  /* 0x00000001ff027424 */ /* 0x000fe200078e00ff */
[----:B------:R-:W-:Y:S01]  /*0110*/  BSSY.RECONVERGENT B0, `(.L_x_0) ;  /* 0x0000019000007945 */ /* 0x000fe20003800200 */
[----:B---3--:R-:W-:Y:S02]  /*0120*/  DADD R14, -RZ, |R6| ;  /* 0x00000000ff0e7229 */ /* 0x008fe40000000506 */
[--C-:B--2---:R-:W-:Y:S02]  /*0130*/  DADD R16, -RZ, |R8|.reuse ;  /* 0x00000000ff107229 */ /* 0x104fe40000000508 */
[----:B------:R-:W-:-:S08]  /*0140*/  DSETP.GT.AND P1, PT, |R6|, |R8|, PT ;  /* 0x400000080600722a */ /* 0x000fd00003f24200 */
[----:B------:R-:W-:-:S04]  /*0150*/  FSEL R11, R15, R17, P1 ;  /* 0x000000110f0b7208 */ /* 0x000fc80000800000 */
[----:B------:R-:W0:Y:S01]  /*0160*/  MUFU.RCP64H R3, R11 ;  /* 0x0000000b00037308 */ /* 0x000e220000001800 */
[----:B------:R-:W-:-:S06]  /*0170*/  FSEL R10, R14, R16, P1 ;  /* 0x000000100e0a7208 */ /* 0x000fcc0000800000 */
[----:B0-----:R-:W-:-:S08]  /*0180*/  DFMA R12, -R10, R2, 1 ;  /* 0x3ff000000a0c742b */ /* 0x001fd00000000102 */
[----:B------:R-:W-:-:S08]  /*0190*/  DFMA R12, R12, R12, R12 ;  /* 0x0000000c0c0c722b */ /* 0x000fd0000000000c */
[----:B------:R-:W-:-:S08]  /*01a0*/  DFMA R12, R2, R12, R2 ;  /* 0x0000000c020c722b */ /* 0x000fd00000000002 */
[----:B------:R-:W-:-:S08]  /*01b0*/  DFMA R2, -R10, R12, 1 ;  /* 0x3ff000000a02742b */ /* 0x000fd0000000010c */
[----:B------:R-:W-:Y:S01]  /*01c0*/  DFMA R2, R12, R2, R12 ;  /* 0x000000020c02722b */ /* 0x000fe2000000000c */
[----:B------:R-:W-:Y:S02]  /*01d0*/  FSEL R12, R16, R14, P1 ;  /* 0x0000000e100c7208 */ /* 0x000fe40000800000 */
[----:B------:R-:W-:-:S06]  /*01e0*/  FSEL R13, R17, R15, P1 ;  /* 0x0000000f110d7208 */ /* 0x000fcc0000800000 */
[----:B------:R-:W-:-:S08]  /*01f0*/  DMUL R14, R2, R12 ;  /* 0x0000000c020e7228 */ /* 0x000fd00000000000 */
[----:B------:R-:W-:-:S08]  /*0200*/  DFMA R16, -R10, R14, R12 ;  /* 0x0000000e0a10722b */ /* 0x000fd0000000010c */
[----:B------:R-:W-:Y:S01]  /*0210*/  DFMA R2, R2, R16, R14 ;  /* 0x000000100202722b */ /* 0x000fe2000000000e */
[----:B------:R-:W-:-:S09]  /*0220*/  FSETP.GEU.AND P2, PT, |R13|, 6.5827683646048100446e-37, PT ;  /* 0x036000000d00780b */ /* 0x000fd20003f4e200 */
[----:B------:R-:W-:-:S05]  /*0230*/  FFMA R0, RZ, R11, R3 ;  /* 0x0000000bff007223 */ /* 0x000fca0000000003 */
[----:B------:R-:W-:-:S13]  /*0240*/  FSETP.GT.AND P0, PT, |R0|, 1.469367938527859385e-39, PT ;  /* 0x001000000000780b */ /* 0x000fda0003f04200 */
[----:B------:R-:W-:Y:S05]  /*0250*/  @P0 BRA P2, `(.L_x_1) ;  /* 0x0000000000100947 */ /* 0x000fea0001000000 */
[----:B------:R-:W-:-:S07]  /*0260*/  MOV R0, 0x280 ;  /* 0x0000028000007802 */ /* 0x000fce0000000f00 */
[----:B------:R-:W-:Y:S05]  /*0270*/  CALL.REL.NOINC `($__internal_0_$__cuda_sm20_div_rn_f64_full) ;  /* 0x0000000400c87944 */ /* 0x000fea0003c00000 */
[----:B------:R-:W-:Y:S02]  /*0280*/  IMAD.MOV.U32 R2, RZ, RZ, R18 ;  /* 0x000000ffff027224 */ /* 0x000fe400078e0012 */
[----:B------:R-:W-:-:S07]  /*0290*/  IMAD.MOV.U32 R3, RZ, RZ, R19 ;  /* 0x000000ffff037224 */ /* 0x000fce00078e0013 */
.L_x_1:
[----:B------:R-:W-:Y:S05]  /*02a0*/  BSYNC.RECONVERGENT B0 ;  /* 0x0000000000007941 */ /* 0x000fea0003800200 */
.L_x_0:
[----:B------:R-:W-:Y:S01]  /*02b0*/  DMUL R12, R2, R2 ;  /* 0x00000002020c7228 */ /* 0x000fe20000000000 */
[----:B------:R-:W-:Y:S01]  /*02c0*/  IMAD.MOV.U32 R14, RZ, RZ, -0x2449a4b7 ;  /* 0xdbb65b49ff0e7424 */ /* 0x000fe200078e00ff */
[----:B------:R-:W-:Y:S01]  /*02d0*/  UMOV UR6, 0x2a25ff7e ;  /* 0x2a25ff7e00067882 */ /* 0x000fe20000000000 */
[----:B------:R-:W-:Y:S01]  /*02e0*/  IMAD.MOV.U32 R15, RZ, RZ, 0x3f2d3b63 ;  /* 0x3f2d3b63ff0f7424 */ /* 0x000fe200078e00ff */
[----:B------:R-:W-:Y:S01]  /*02f0*/  UMOV UR7, 0x3ef53e1d ;  /* 0x3ef53e1d00077882 */ /* 0x000fe20000000000 */
[----:B------:R-:W-:Y:S01]  /*0300*/  ISETP.GE.AND P2, PT, R9, RZ, PT ;  /* 0x000000ff0900720c */ /* 0x000fe20003f46270 */
[----:B------:R-:W-:Y:S01]  /*0310*/  DSETP.NEU.AND P3, PT, R10, RZ, PT ;  /* 0x000000ff0a00722a */ /* 0x000fe20003f6d000 */
[----:B------:R-:W-:Y:S02]  /*0320*/  BSSY.RECONVERGENT B0, `(.L_x_2) ;  /* 0x0000062000007945 */ /* 0x000fe40003800200 */
[----:B------:R-:W-:Y:S01]  /*0330*/  DFMA R14, R12, -UR6, R14 ;  /* 0x800000060c0e7c2b */ /* 0x000fe2000800000e */
[----:B------:R-:W-:Y:S01]  /*0340*/  UMOV UR6, 0x8dde082e ;  /* 0x8dde082e00067882 */ /* 0x000fe20000000000 */
[----:B------:R-:W-:Y:S01]  /*0350*/  UMOV UR7, 0x3f531278 ;  /* 0x3f53127800077882 */ /* 0x000fe20000000000 */
[----:B------:R-:W-:-:S05]  /*0360*/  @P1 PLOP3.LUT P0, PT, P2, PT, PT, 0x80, 0x8 ;  /* 0x000000000008181c */ /* 0x000fca000170f070 */
[----:B------:R-:W-:Y:S01]  /*0370*/  DFMA R14, R12, R14, -UR6 ;  /* 0x800000060c0e7e2b */ /* 0x000fe2000800000e */
[----:B------:R-:W-:Y:S01]  /*0380*/  UMOV UR6, 0xc8249315 ;  /* 0xc824931500067882 */ /* 0x000fe20000000000 */
[----:B------:R-:W-:Y:S01]  /*0390*/  UMOV UR7, 0x3f6f9690 ;  /* 0x3f6f969000077882 */ /* 0x000fe20000000000 */
[----:B------:R-:W-:-:S05]  /*03a0*/  @P3 IMAD.MOV.U32 R5, RZ, RZ, 0x7f3321d2 ;  /* 0x7f3321d2ff053424 */ /* 0x000fca00078e00ff */
[----:B------:R-:W-:Y:S01]  /*03b0*/  DFMA R14, R12, R14, UR6 ;  /* 0x000000060c0e7e2b */ /* 0x000fe2000800000e */
[----:B------:R-:W-:Y:S01]  /*03c0*/  UMOV UR6, 0xabc7cf0d ;  /* 0xabc7cf0d00067882 */ /* 0x000fe20000000000 */
[----:B------:R-:W-:-:S06]  /*03d0*/  UMOV UR7, 0x3f82cf5a ;  /* 0x3f82cf5a00077882 */ /* 0x000fcc0000000000 */
[----:B------:R-:W-:Y:S01]  /*03e0*/  DFMA R14, R12, R14, -UR6 ;  /* 0x800000060c0e7e2b */ /* 0x000fe2000800000e */
[----:B------:R-:W-:Y:S01]  /*03f0*/  UMOV UR6, 0xb2a3bfde ;  /* 0xb2a3bfde00067882 */ /* 0x000fe20000000000 */
[----:B------:R-:W-:-:S06]  /*0400*/  UMOV UR7, 0x3f9162b0 ;  /* 0x3f9162b000077882 */ /* 0x000fcc0000000000 */
        /* <DEDUP_REMOVED lines=39> */
[----:B------:R-:W-:-:S08]  /*0680*/  DFMA R14, R12, R14, -UR6 ;  /* 0x800000060c0e7e2b */ /* 0x000fd0000800000e */
[----:B------:R-:W-:Y:S01]  /*0690*/  DMUL R14, R12, R14 ;  /* 0x0000000e0c0e7228 */ /* 0x000fe20000000000 */
[----:B------:R-:W-:Y:S02]  /*06a0*/  @!P1 IMAD.MOV.U32 R12, RZ, RZ, 0x54442d18 ;  /* 0x54442d18ff0c9424 */ /* 0x000fe400078e00ff */
[----:B------:R-:W-:-:S05]  /*06b0*/  @!P1 IMAD.MOV.U32 R13, RZ, RZ, 0x400921fb ;  /* 0x400921fbff0d9424 */ /* 0x000fca00078e00ff */
[----:B------:R-:W-:-:S08]  /*06c0*/  DFMA R14, R14, R2, R2 ;  /* 0x000000020e0e722b */ /* 0x000fd00000000002 */
[----:B------:R-:W-:Y:S02]  /*06d0*/  @P1 DADD R2, -RZ, -R14 ;  /* 0x00000000ff021229 */ /* 0x000fe4000000090e */
[----:B------:R-:W-:-:S08]  /*06e0*/  @!P1 DADD R12, -R14, R12 ;  /* 0x000000000e0c9229 */ /* 0x000fd0000000010c */
[----:B------:R-:W-:Y:S01]  /*06f0*/  @P1 FSEL R10, R14, R2, !P0 ;  /* 0x000000020e0a1208 */ /* 0x000fe20004000000 */
[----:B------:R-:W-:Y:S01]  /*0700*/  @P1 IMAD.MOV.U32 R2, RZ, RZ, 0x54442d18 ;  /* 0x54442d18ff021424 */ /* 0x000fe200078e00ff */
[----:B------:R-:W-:Y:S01]  /*0710*/  @P1 FSEL R11, R15, R3, !P0 ;  /* 0x000000030f0b1208 */ /* 0x000fe20004000000 */
[----:B------:R-:W-:Y:S01]  /*0720*/  @P1 IMAD.MOV.U32 R3, RZ, RZ, 0x3ff921fb ;  /* 0x3ff921fbff031424 */ /* 0x000fe200078e00ff */
[----:B------:R-:W-:-:S04]  /*0730*/  @!P1 PLOP3.LUT P0, PT, P2, PT, PT, 0x80, 0x8 ;  /* 0x000000000008981c */ /* 0x000fc8000170f070 */
[----:B------:R-:W-:Y:S01]  /*0740*/  @P3 FSEL R5, R5, 3.37028055040000000000e+12, !P0 ;  /* 0x54442d1805053808 */ /* 0x000fe20004000000 */
[----:B------:R-:W-:Y:S01]  /*0750*/  @P1 DADD R10, R10, R2 ;  /* 0x000000000a0a1229 */ /* 0x000fe20000000002 */
[----:B------:R-:W0:Y:S05]  /*0760*/  LDC R3, c[0x3][RZ] ;  /* 0x00c00000ff037b82 */ /* 0x000e2a0000000800 */
[----:B------:R-:W-:Y:S01]  /*0770*/  @!P1 FSEL R11, R13, R15, !P0 ;  /* 0x0000000f0d0b9208 */ /* 0x000fe20004000000 */
[----:B------:R-:W-:Y:S01]  /*0780*/  @P3 IMAD.MOV.U32 R15, RZ, RZ, 0x4002d97c ;  /* 0x4002d97cff0f3424 */ /* 0x000fe200078e00ff */
[----:B------:R-:W-:Y:S01]  /*0790*/  @!P1 FSEL R10, R12, R14, !P0 ;  /* 0x0000000e0c0a9208 */ /* 0x000fe20004000000 */
[----:B------:R-:W-:-:S02]  /*07a0*/  @P3 DSETP.NEU.AND P1, PT, |R8|, |R6|, PT ;  /* 0x400000060800322a */ /* 0x000fc40003f2d200 */
[----:B------:R-:W-:Y:S01]  /*07b0*/  DADD R12, |R6|, |R8| ;  /* 0x00000000060c7229 */ /* 0x000fe20000000608 */
[----:B------:R-:W-:Y:S02]  /*07c0*/  @P3 FSEL R15, R15, 1.8213495016098022461, !P0 ;  /* 0x3fe921fb0f0f3808 */ /* 0x000fe40004000000 */
[----:B------:R-:W-:Y:S02]  /*07d0*/  @!P3 FSEL R9, RZ, 2.1426990032196044922, P0 ;  /* 0x400921fbff09b808 */ /* 0x000fe40000000000 */
[----:B------:R-:W-:Y:S02]  /*07e0*/  @P3 FSEL R11, R15, R11, !P1 ;  /* 0x0000000b0f0b3208 */ /* 0x000fe40004800000 */
[----:B------:R-:W-:Y:S02]  /*07f0*/  @P3 FSEL R0, R5, R10, !P1 ;  /* 0x0000000a05003208 */ /* 0x000fe40004800000 */
[----:B------:R-:W-:Y:S01]  /*0800*/  @!P3 FSEL R8, RZ, 3.37028055040000000000e+12, P0 ;  /* 0x54442d18ff08b808 */ /* 0x000fe20000000000 */
[----:B------:R-:W-:Y:S01]  /*0810*/  @P3 IMAD.MOV.U32 R9, RZ, RZ, R11 ;  /* 0x000000ffff093224 */ /* 0x000fe200078e000b */
[----:B------:R-:W-:Y:S01]  /*0820*/  DSETP.NAN.AND P0, PT, R12, R12, PT ;  /* 0x0000000c0c00722a */ /* 0x000fe20003f08000 */
[----:B------:R-:W-:-:S03]  /*0830*/  @P3 IMAD.MOV.U32 R8, RZ, RZ, R0 ;  /* 0x000000ffff083224 */ /* 0x000fc600078e0000 */
[----:B------:R-:W-:Y:S01]  /*0840*/  LOP3.LUT R7, R9, 0x80000000, R7, 0xb8, !PT ;  /* 0x8000000009077812 */ /* 0x000fe200078eb807 */
[----:B0-----:R-:W0:Y:S01]  /*0850*/  MUFU.RCP R2, R3 ;  /* 0x0000000300027308 */ /* 0x001e220000001000 */
[----:B------:R-:W-:Y:S02]  /*0860*/  FSEL R8, R12, R8, P0 ;  /* 0x000000080c087208 */ /* 0x000fe40000000000 */
[----:B------:R-:W-:-:S05]  /*0870*/  FSEL R9, R13, R7, P0 ;  /* 0x000000070d097208 */ /* 0x000fca0000000000 */
[----:B------:R-:W1:Y:S01]  /*0880*/  F2F.F32.F64 R0, R8 ;  /* 0x0000000800007310 */ /* 0x000e620000301000 */
[----:B0-----:R-:W-:-:S04]  /*0890*/  FFMA R5, R2, -R3, 1 ;  /* 0x3f80000002057423 */ /* 0x001fc80000000803 */
[----:B------:R-:W-:Y:S01]  /*08a0*/  FFMA R5, R2, R5, R2 ;  /* 0x0000000502057223 */ /* 0x000fe20000000002 */
[----:B-1----:R-:W-:-:S04]  /*08b0*/  FMUL R0, R0, 180 ;  /* 0x4334000000007820 */ /* 0x002fc80000400000 */
[----:B------:R-:W0:Y:S01]  /*08c0*/  FCHK P0, R0, R3 ;  /* 0x0000000300007302 */ /* 0x000e220000000000 */
[----:B------:R-:W-:-:S04]  /*08d0*/  FFMA R2, R0, R5, RZ ;  /* 0x0000000500027223 */ /* 0x000fc800000000ff */
[----:B------:R-:W-:-:S04]  /*08e0*/  FFMA R6, R2, -R3, R0 ;  /* 0x8000000302067223 */ /* 0x000fc80000000000 */
[----:B------:R-:W-:Y:S01]  /*08f0*/  FFMA R2, R5, R6, R2 ;  /* 0x0000000605027223 */ /* 0x000fe20000000002 */
[----:B0-----:R-:W-:Y:S06]  /*0900*/  @!P0 BRA `(.L_x_3) ;  /* 0x00000000000c8947 */ /* 0x001fec0003800000 */
[----:B------:R-:W-:-:S07]  /*0910*/  MOV R2, 0x930 ;  /* 0x0000093000027802 */ /* 0x000fce0000000f00 */
[----:B------:R-:W-:Y:S05]  /*0920*/  CALL.REL.NOINC `($__internal_1_$__cuda_sm3x_div_rn_noftz_f32_slowpath) ;  /* 0x0000000400887944 */ /* 0x000fea0003c00000 */
[----:B------:R-:W-:-:S07]  /*0930*/  IMAD.MOV.U32 R2, RZ, RZ, R0 ;  /* 0x000000ffff027224 */ /* 0x000fce00078e0000 */
.L_x_3:
[----:B------:R-:W-:Y:S05]  /*0940*/  BSYNC.RECONVERGENT B0 ;  /* 0x0000000000007941 */ /* 0x000fea0003800200 */
.L_x_2:
[----:B------:R-:W0:Y:S01]  /*0950*/  LDC.64 R6, c[0x0][0x390] ;  /* 0x0000e400ff067b82 */ /* 0x000e220000000a00 */
[----:B------:R-:W1:Y:S01]  /*0960*/  F2F.F64.F32 R2, R2 ;  /* 0x0000000200027310 */ /* 0x000e620000201800 */
[----:B0-----:R-:W-:-:S05]  /*0970*/  IMAD.WIDE R4, R4, 0x8, R6 ;  /* 0x0000000804047825 */ /* 0x001fca00078e0206 */
[----:B-1----:R-:W-:Y:S01]  /*0980*/  STG.E.64 desc[UR4][R4.64], R2 ;  /* 0x0000000204007986 */ /* 0x002fe2000c101b04 */
[----:B------:R-:W-:Y:S05]  /*0990*/  EXIT ;  /* 0x000000000000794d */ /* 0x000fea0003800000 */
        .weak           $__internal_0_$__cuda_sm20_div_rn_f64_full
        .type           $__internal_0_$__cuda_sm20_div_rn_f64_full,@function
        .size           $__internal_0_$__cuda_sm20_div_rn_f64_full,($__internal_1_$__cuda_sm3x_div_rn_noftz_f32_slowpath - $__internal_0_$__cuda_sm20_div_rn_f64_full)
$__internal_0_$__cuda_sm20_div_rn_f64_full:
[C---:B------:R-:W-:Y:S01]  /*09a0*/  FSETP.GEU.AND P0, PT, |R11|.reuse, 1.469367938527859385e-39, PT ;  /* 0x001000000b00780b */ /* 0x040fe20003f0e200 */
[----:B------:R-:W-:Y:S01]  /*09b0*/  IMAD.MOV.U32 R18, RZ, RZ, 0x1 ;  /* 0x00000001ff127424 */ /* 0x000fe200078e00ff */
[----:B------:R-:W-:Y:S01]  /*09c0*/  LOP3.LUT R2, R11, 0x800fffff, RZ, 0xc0, !PT ;  /* 0x800fffff0b027812 */ /* 0x000fe200078ec0ff */
[----:B------:R-:W-:Y:S01]  /*09d0*/  BSSY.RECONVERGENT B1, `(.L_x_4) ;  /* 0x0000054000017945 */ /* 0x000fe20003800200 */
[C---:B------:R-:W-:Y:S02]  /*09e0*/  FSETP.GEU.AND P3, PT, |R13|.reuse, 1.469367938527859385e-39, PT ;  /* 0x001000000d00780b */ /* 0x040fe40003f6e200 */
[----:B------:R-:W-:Y:S01]  /*09f0*/  LOP3.LUT R3, R2, 0x3ff00000, RZ, 0xfc, !PT ;  /* 0x3ff0000002037812 */ /* 0x000fe200078efcff */
[----:B------:R-:W-:Y:S01]  /*0a00*/  IMAD.MOV.U32 R2, RZ, RZ, R10 ;  /* 0x000000ffff027224 */ /* 0x000fe200078e000a */
[----:B------:R-:W-:Y:S02]  /*0a10*/  LOP3.LUT R5, R13, 0x7ff00000, RZ, 0xc0, !PT ;  /* 0x7ff000000d057812 */ /* 0x000fe400078ec0ff */
[----:B------:R-:W-:-:S03]  /*0a20*/  LOP3.LUT R24, R11, 0x7ff00000, RZ, 0xc0, !PT ;  /* 0x7ff000000b187812 */ /* 0x000fc600078ec0ff */
[----:B------:R-:W-:Y:S01]  /*0a30*/  @!P0 DMUL R2, R10, 8.98846567431157953865e+307 ;  /* 0x7fe000000a028828 */ /* 0x000fe20000000000 */
[----:B------:R-:W-:-:S03]  /*0a40*/  ISETP.GE.U32.AND P2, PT, R5, R24, PT ;  /* 0x000000180500720c */ /* 0x000fc60003f46070 */
[----:B------:R-:W-:Y:S01]  /*0a50*/  @!P3 LOP3.LUT R16, R11, 0x7ff00000, RZ, 0xc0, !PT ;  /* 0x7ff000000b10b812 */ /* 0x000fe200078ec0ff */
[----:B------:R-:W-:Y:S01]  /*0a60*/  @!P3 IMAD.MOV.U32 R20, RZ, RZ, RZ ;  /* 0x000000ffff14b224 */ /* 0x000fe200078e00ff */
[----:B------:R-:W0:Y:S02]  /*0a70*/  MUFU.RCP64H R19, R3 ;  /* 0x0000000300137308 */ /* 0x000e240000001800 */
[----:B------:R-:W-:Y:S01]  /*0a80*/  @!P3 ISETP.GE.U32.AND P4, PT, R5, R16, PT ;  /* 0x000000100500b20c */ /* 0x000fe20003f86070 */
[----:B------:R-:W-:Y:S01]  /*0a90*/  IMAD.MOV.U32 R16, RZ, RZ, 0x1ca00000 ;  /* 0x1ca00000ff107424 */ /* 0x000fe200078e00ff */
[----:B------:R-:W-:-:S04]  /*0aa0*/  @!P0 LOP3.LUT R24, R3, 0x7ff00000, RZ, 0xc0, !PT ;  /* 0x7ff0000003188812 */ /* 0x000fc800078ec0ff */
[----:B------:R-:W-:Y:S01]  /*0ab0*/  @!P3 SEL R17, R16, 0x63400000, !P4 ;  /* 0x634000001011b807 */ /* 0x000fe20006000000 */
[----:B------:R-:W-:-:S03]  /*0ac0*/  VIADD R25, R24, 0xffffffff ;  /* 0xffffffff18197836 */ /* 0x000fc60000000000 */
[----:B------:R-:W-:-:S04]  /*0ad0*/  @!P3 LOP3.LUT R17, R17, 0x80000000, R13, 0xf8, !PT ;  /* 0x800000001111b812 */ /* 0x000fc800078ef80d */
[----:B------:R-:W-:Y:S01]  /*0ae0*/  @!P3 LOP3.LUT R21, R17, 0x100000, RZ, 0xfc, !PT ;  /* 0x001000001115b812 */ /* 0x000fe200078efcff */
[----:B0-----:R-:W-:Y:S01]  /*0af0*/  DFMA R14, R18, -R2, 1 ;  /* 0x3ff00000120e742b */ /* 0x001fe20000000802 */
[----:B------:R-:W-:-:S07]  /*0b00*/  IMAD.MOV.U32 R17, RZ, RZ, R5 ;  /* 0x000000ffff117224 */ /* 0x000fce00078e0005 */
[----:B------:R-:W-:-:S08]  /*0b10*/  DFMA R14, R14, R14, R14 ;  /* 0x0000000e0e0e722b */ /* 0x000fd0000000000e */
[----:B------:R-:W-:Y:S01]  /*0b20*/  DFMA R18, R18, R14, R18 ;  /* 0x0000000e1212722b */ /* 0x000fe20000000012 */
[----:B------:R-:W-:Y:S01]  /*0b30*/  SEL R15, R16, 0x63400000, !P2 ;  /* 0x63400000100f7807 */ /* 0x000fe20005000000 */
[----:B------:R-:W-:-:S03]  /*0b40*/  IMAD.MOV.U32 R14, RZ, RZ, R12 ;  /* 0x000000ffff0e7224 */ /* 0x000fc600078e000c */
[----:B------:R-:W-:-:S03]  /*0b50*/  LOP3.LUT R15, R15, 0x800fffff, R13, 0xf8, !PT ;  /* 0x800fffff0f0f7812 */ /* 0x000fc600078ef80d */
[----:B------:R-:W-:-:S03]  /*0b60*/  DFMA R22, R18, -R2, 1 ;  /* 0x3ff000001216742b */ /* 0x000fc60000000802 */
[----:B------:R-:W-:-:S05]  /*0b70*/  @!P3 DFMA R14, R14, 2, -R20 ;  /* 0x400000000e0eb82b */ /* 0x000fca0000000814 */
[----:B------:R-:W-:-:S05]  /*0b80*/  DFMA R22, R18, R22, R18 ;  /* 0x000000161216722b */ /* 0x000fca0000000012 */
[----:B------:R-:W-:-:S03]  /*0b90*/  @!P3 LOP3.LUT R17, R15, 0x7ff00000, RZ, 0xc0, !PT ;  /* 0x7ff000000f11b812 */ /* 0x000fc600078ec0ff */
[----:B------:R-:W-:Y:S02]  /*0ba0*/  DMUL R18, R22, R14 ;  /* 0x0000000e16127228 */ /* 0x000fe40000000000 */
[----:B------:R-:W-:-:S05]  /*0bb0*/  VIADD R20, R17, 0xffffffff ;  /* 0xffffffff11147836 */ /* 0x000fca0000000000 */
[----:B------:R-:W-:Y:S01]  /*0bc0*/  ISETP.GT.U32.AND P0, PT, R20, 0x7feffffe, PT ;  /* 0x7feffffe1400780c */ /* 0x000fe20003f04070 */
[----:B------:R-:W-:-:S03]  /*0bd0*/  DFMA R20, R18, -R2, R14 ;  /* 0x800000021214722b */ /* 0x000fc6000000000e */
[----:B------:R-:W-:-:S05]  /*0be0*/  ISETP.GT.U32.OR P0, PT, R25, 0x7feffffe, P0 ;  /* 0x7feffffe1900780c */ /* 0x000fca0000704470 */
[----:B------:R-:W-:-:S08]  /*0bf0*/  DFMA R20, R22, R20, R18 ;  /* 0x000000141614722b */ /* 0x000fd00000000012 */
[----:B------:R-:W-:Y:S05]  /*0c00*/  @P0 BRA `(.L_x_5) ;  /* 0x00000000006c0947 */ /* 0x000fea0003800000 */
[----:B------:R-:W-:-:S04]  /*0c10*/  LOP3.LUT R18, R11, 0x7ff00000, RZ, 0xc0, !PT ;  /* 0x7ff000000b127812 */ /* 0x000fc800078ec0ff */
[CC--:B------:R-:W-:Y:S02]  /*0c20*/  VIADDMNMX R12, R5.reuse, -R18.reuse, 0xb9600000, !PT ;  /* 0xb9600000050c7446 */ /* 0x0c0fe40007800912 */
[----:B------:R-:W-:Y:S02]  /*0c30*/  ISETP.GE.U32.AND P0, PT, R5, R18, PT ;  /* 0x000000120500720c */ /* 0x000fe40003f06070 */
[----:B------:R-:W-:Y:S01]  /*0c40*/  VIMNMX R5, PT, PT, R12, 0x46a00000, PT ;  /* 0x46a000000c057848 */ /* 0x000fe20003fe0100 */
[----:B------:R-:W-:Y:S01]  /*0c50*/  IMAD.MOV.U32 R12, RZ, RZ, RZ ;  /* 0x000000ffff0c7224 */ /* 0x000fe200078e00ff */
[----:B------:R-:W-:-:S05]  /*0c60*/  SEL R16, R16, 0x63400000, !P0 ;  /* 0x6340000010107807 */ /* 0x000fca0004000000 */
[----:B------:R-:W-:-:S04]  /*0c70*/  IMAD.IADD R5, R5, 0x1, -R16 ;  /* 0x0000000105057824 */ /* 0x000fc800078e0a10 */
[----:B------:R-:W-:-:S06]  /*0c80*/  VIADD R13, R5, 0x7fe00000 ;  /* 0x7fe00000050d7836 */ /* 0x000fcc0000000000 */
[----:B------:R-:W-:-:S10]  /*0c90*/  DMUL R18, R20, R12 ;  /* 0x0000000c14127228 */ /* 0x000fd40000000000 */
[----:B------:R-:W-:-:S13]  /*0ca0*/  FSETP.GTU.AND P0, PT, |R19|, 1.469367938527859385e-39, PT ;  /* 0x001000001300780b */ /* 0x000fda0003f0c200 */
[----:B------:R-:W-:Y:S05]  /*0cb0*/  @P0 BRA `(.L_x_6) ;  /* 0x0000000000940947 */ /* 0x000fea0003800000 */
[----:B------:R-:W-:Y:S01]  /*0cc0*/  DFMA R2, R20, -R2, R14 ;  /* 0x800000021402722b */ /* 0x000fe2000000000e */
[----:B------:R-:W-:-:S09]  /*0cd0*/  IMAD.MOV.U32 R12, RZ, RZ, RZ ;  /* 0x000000ffff0c7224 */ /* 0x000fd200078e00ff */
[C---:B------:R-:W-:Y:S02]  /*0ce0*/  FSETP.NEU.AND P0, PT, R3.reuse, RZ, PT ;  /* 0x000000ff0300720b */ /* 0x040fe40003f0d000 */
[----:B------:R-:W-:-:S04]  /*0cf0*/  LOP3.LUT R15, R3, 0x80000000, R11, 0x48, !PT ;  /* 0x80000000030f7812 */ /* 0x000fc800078e480b */
[----:B------:R-:W-:-:S07]  /*0d00*/  LOP3.LUT R13, R15, R13, RZ, 0xfc, !PT ;  /* 0x0000000d0f0d7212 */ /* 0x000fce00078efcff */
[----:B------:R-:W-:Y:S05]  /*0d10*/  @!P0 BRA `(.L_x_6) ;  /* 0x00000000007c8947 */ /* 0x000fea0003800000 */
[----:B------:R-:W-:Y:S01]  /*0d20*/  IMAD.MOV R3, RZ, RZ, -R5 ;  /* 0x000000ffff037224 */ /* 0x000fe200078e0a05 */
[----:B------:R-:W-:Y:S01]  /*0d30*/  DMUL.RP R12, R20, R12 ;  /* 0x0000000c140c7228 */ /* 0x000fe20000008000 */
[----:B------:R-:W-:Y:S01]  /*0d40*/  IMAD.MOV.U32 R2, RZ, RZ, RZ ;  /* 0x000000ffff027224 */ /* 0x000fe200078e00ff */
[----:B------:R-:W-:-:S05]  /*0d50*/  IADD3 R5, PT, PT, -R5, -0x43300000, RZ ;  /* 0xbcd0000005057810 */ /* 0x000fca0007ffe1ff */
[----:B------:R-:W-:-:S03]  /*0d60*/  DFMA R2, R18, -R2, R20 ;  /* 0x800000021202722b */ /* 0x000fc60000000014 */
[----:B------:R-:W-:-:S07]  /*0d70*/  LOP3.LUT R15, R13, R15, RZ, 0x3c, !PT ;  /* 0x0000000f0d0f7212 */ /* 0x000fce00078e3cff */
[----:B------:R-:W-:-:S04]  /*0d80*/  FSETP.NEU.AND P0, PT, |R3|, R5, PT ;  /* 0x000000050300720b */ /* 0x000fc80003f0d200 */
[----:B------:R-:W-:Y:S02]  /*0d90*/  FSEL R18, R12, R18, !P0 ;  /* 0x000000120c127208 */ /* 0x000fe40004000000 */
[----:B------:R-:W-:Y:S01]  /*0da0*/  FSEL R19, R15, R19, !P0 ;  /* 0x000000130f137208 */ /* 0x000fe20004000000 */
[----:B------:R-:W-:Y:S06]  /*0db0*/  BRA `(.L_x_6) ;  /* 0x0000000000547947 */ /* 0x000fec0003800000 */
.L_x_5:
[----:B------:R-:W-:-:S14]  /*0dc0*/  DSETP.NAN.AND P0, PT, R12, R12, PT ;  /* 0x0000000c0c00722a */ /* 0x000fdc0003f08000 */
[----:B------:R-:W-:Y:S05]  /*0dd0*/  @P0 BRA `(.L_x_7) ;  /* 0x0000000000440947 */ /* 0x000fea0003800000 */
[----:B------:R-:W-:-:S14]  /*0de0*/  DSETP.NAN.AND P0, PT, R10, R10, PT ;  /* 0x0000000a0a00722a */ /* 0x000fdc0003f08000 */
[----:B------:R-:W-:Y:S05]  /*0df0*/  @P0 BRA `(.L_x_8) ;  /* 0x0000000000300947 */ /* 0x000fea0003800000 */
[----:B------:R-:W-:Y:S01]  /*0e00*/  ISETP.NE.AND P0, PT, R17, R24, PT ;  /* 0x000000181100720c */ /* 0x000fe20003f05270 */
[----:B------:R-:W-:Y:S02]  /*0e10*/  IMAD.MOV.U32 R18, RZ, RZ, 0x0 ;  /* 0x00000000ff127424 */ /* 0x000fe400078e00ff */
[----:B------:R-:W-:-:S10]  /*0e20*/  IMAD.MOV.U32 R19, RZ, RZ, -0x80000 ;  /* 0xfff80000ff137424 */ /* 0x000fd400078e00ff */
[----:B------:R-:W-:Y:S05]  /*0e30*/  @!P0 BRA `(.L_x_6) ;  /* 0x0000000000348947 */ /* 0x000fea0003800000 */
[----:B------:R-:W-:Y:S02]  /*0e40*/  ISETP.NE.AND P0, PT, R17, 0x7ff00000, PT ;  /* 0x7ff000001100780c */ /* 0x000fe40003f05270 */
[----:B------:R-:W-:Y:S02]  /*0e50*/  LOP3.LUT R19, R13, 0x80000000, R11, 0x48, !PT ;  /* 0x800000000d137812 */ /* 0x000fe400078e480b */
[----:B------:R-:W-:-:S13]  /*0e60*/  ISETP.EQ.OR P0, PT, R24, RZ, !P0 ;  /* 0x000000ff1800720c */ /* 0x000fda0004702670 */
[----:B------:R-:W-:Y:S01]  /*0e70*/  @P0 LOP3.LUT R2, R19, 0x7ff00000, RZ, 0xfc, !PT ;  /* 0x7ff0000013020812 */ /* 0x000fe200078efcff */
[----:B------:R-:W-:Y:S02]  /*0e80*/  @!P0 IMAD.MOV.U32 R18, RZ, RZ, RZ ;  /* 0x000000ffff128224 */ /* 0x000fe400078e00ff */
[----:B------:R-:W-:Y:S02]  /*0e90*/  @P0 IMAD.MOV.U32 R18, RZ, RZ, RZ ;  /* 0x000000ffff120224 */ /* 0x000fe400078e00ff */
[----:B------:R-:W-:Y:S01]  /*0ea0*/  @P0 IMAD.MOV.U32 R19, RZ, RZ, R2 ;  /* 0x000000ffff130224 */ /* 0x000fe200078e0002 */
[----:B------:R-:W-:Y:S06]  /*0eb0*/  BRA `(.L_x_6) ;  /* 0x0000000000147947 */ /* 0x000fec0003800000 */
.L_x_8:
[----:B------:R-:W-:Y:S01]  /*0ec0*/  LOP3.LUT R19, R11, 0x80000, RZ, 0xfc, !PT ;  /* 0x000800000b137812 */ /* 0x000fe200078efcff */
[----:B------:R-:W-:Y:S01]  /*0ed0*/  IMAD.MOV.U32 R18, RZ, RZ, R10 ;  /* 0x000000ffff127224 */ /* 0x000fe200078e000a */
[----:B------:R-:W-:Y:S06]  /*0ee0*/  BRA `(.L_x_6) ;  /* 0x0000000000087947 */ /* 0x000fec0003800000 */
.L_x_7:
[----:B------:R-:W-:Y:S01]  /*0ef0*/  LOP3.LUT R19, R13, 0x80000, RZ, 0xfc, !PT ;  /* 0x000800000d137812 */ /* 0x000fe200078efcff */
[----:B------:R-:W-:-:S07]  /*0f00*/  IMAD.MOV.U32 R18, RZ, RZ, R12 ;  /* 0x000000ffff127224 */ /* 0x000fce00078e000c */
.L_x_6:
[----:B------:R-:W-:Y:S05]  /*0f10*/  BSYNC.RECONVERGENT B1 ;  /* 0x0000000000017941 */ /* 0x000fea0003800200 */
.L_x_4:
[----:B------:R-:W-:Y:S02]  /*0f20*/  IMAD.MOV.U32 R2, RZ, RZ, R0 ;  /* 0x000000ffff027224 */ /* 0x000fe400078e0000 */
[----:B------:R-:W-:-:S04]  /*0f30*/  IMAD.MOV.U32 R3, RZ, RZ, 0x0 ;  /* 0x00000000ff037424 */ /* 0x000fc800078e00ff */
[----:B------:R-:W-:Y:S05]  /*0f40*/  RET.REL.NODEC R2 `(_Z9theta_gpuPdS_S_ii) ;  /* 0xfffffff0022c7950 */ /* 0x000fea0003c3ffff */
        .weak           $__internal_1_$__cuda_sm3x_div_rn_noftz_f32_slowpath
        .type           $__internal_1_$__cuda_sm3x_div_rn_noftz_f32_slowpath,@function
        .size           $__internal_1_$__cuda_sm3x_div_rn_noftz_f32_slowpath,(.L_x_37 - $__internal_1_$__cuda_sm3x_div_rn_noftz_f32_slowpath)
$__internal_1_$__cuda_sm3x_div_rn_noftz_f32_slowpath:
[----:B------:R-:W0:Y:S01]  /*0f50*/  LDC R3, c[0x3][RZ] ;  /* 0x00c00000ff037b82 */ /* 0x000e220000000800 */
[--C-:B------:R-:W-:Y:S01]  /*0f60*/  SHF.R.U32.HI R5, RZ, 0x17, R0.reuse ;  /* 0x00000017ff057819 */ /* 0x100fe20000011600 */
[----:B------:R-:W1:Y:S01]  /*0f70*/  LDCU UR6, c[0x3][URZ] ;  /* 0x00c00000ff0677ac */ /* 0x000e620008000800 */
[----:B------:R-:W-:Y:S02]  /*0f80*/  BSSY.RECONVERGENT B1, `(.L_x_9) ;  /* 0x0000064000017945 */ /* 0x000fe40003800200 */
[----:B------:R-:W-:Y:S01]  /*0f90*/  LOP3.LUT R10, R5, 0xff, RZ, 0xc0, !PT ;  /* 0x000000ff050a7812 */ /* 0x000fe200078ec0ff */
[----:B------:R-:W-:-:S04]  /*0fa0*/  IMAD.MOV.U32 R5, RZ, RZ, R0 ;  /* 0x000000ffff057224 */ /* 0x000fc800078e0000 */
[----:B------:R-:W-:Y:S02]  /*0fb0*/  VIADD R11, R10, 0xffffffff ;  /* 0xffffffff0a0b7836 */ /* 0x000fe40000000000 */
[----:B-1----:R-:W-:Y:S01]  /*0fc0*/  IMAD.U32 R8, RZ, RZ, UR6 ;  /* 0x00000006ff087e24 */ /* 0x002fe2000f8e00ff */
[----:B0-----:R-:W-:-:S04]  /*0fd0*/  SHF.R.U32.HI R6, RZ, 0x17, R3 ;  /* 0x00000017ff067819 */ /* 0x001fc80000011603 */
[----:B------:R-:W-:-:S05]  /*0fe0*/  LOP3.LUT R6, R6, 0xff, RZ, 0xc0, !PT ;  /* 0x000000ff06067812 */ /* 0x000fca00078ec0ff */
[----:B------:R-:W-:-:S05]  /*0ff0*/  VIADD R9, R6, 0xffffffff ;  /* 0xffffffff06097836 */ /* 0x000fca0000000000 */
[----:B------:R-:W-:-:S04]  /*1000*/  ISETP.GT.U32.AND P0, PT, R9, 0xfd, PT ;  /* 0x000000fd0900780c */ /* 0x000fc80003f04070 */
[----:B------:R-:W-:-:S13]  /*1010*/  ISETP.GT.U32.OR P0, PT, R11, 0xfd, P0 ;  /* 0x000000fd0b00780c */ /* 0x000fda0000704470 */
[----:B------:R-:W-:Y:S01]  /*1020*/  @!P0 IMAD.MOV.U32 R7, RZ, RZ, RZ ;  /* 0x000000ffff078224 */ /* 0x000fe200078e00ff */
[----:B------:R-:W-:Y:S06]  /*1030*/  @!P0 BRA `(.L_x_10) ;  /* 0x00000000005c8947 */ /* 0x000fec0003800000 */
[----:B------:R-:W-:Y:S02]  /*1040*/  FSETP.GTU.FTZ.AND P1, PT, |R3|, +INF , PT ;  /* 0x7f8000000300780b */ /* 0x000fe40003f3c200 */
[----:B------:R-:W-:-:S04]  /*1050*/  FSETP.GTU.FTZ.AND P0, PT, |R0|, +INF , PT ;  /* 0x7f8000000000780b */ /* 0x000fc80003f1c200 */
[----:B------:R-:W-:-:S13]  /*1060*/  PLOP3.LUT P0, PT, P0, P1, PT, 0xf8, 0x8f ;  /* 0x00000000008f781c */ /* 0x000fda0000703f70 */
[----:B------:R-:W-:Y:S05]  /*1070*/  @P0 BRA `(.L_x_11) ;  /* 0x00000004004c0947 */ /* 0x000fea0003800000 */
[----:B------:R-:W-:-:S13]  /*1080*/  LOP3.LUT P0, RZ, R8, 0x7fffffff, R5, 0xc8, !PT ;  /* 0x7fffffff08ff7812 */ /* 0x000fda000780c805 */
[----:B------:R-:W-:Y:S05]  /*1090*/  @!P0 BRA `(.L_x_12) ;  /* 0x00000004003c8947 */ /* 0x000fea0003800000 */
[C---:B------:R-:W-:Y:S02]  /*10a0*/  FSETP.NEU.FTZ.AND P2, PT, |R0|.reuse, +INF , PT ;  /* 0x7f8000000000780b */ /* 0x040fe40003f5d200 */
[----:B------:R-:W-:Y:S02]  /*10b0*/  FSETP.NEU.FTZ.AND P1, PT, |R3|, +INF , PT ;  /* 0x7f8000000300780b */ /* 0x000fe40003f3d200 */
[----:B------:R-:W-:-:S11]  /*10c0*/  FSETP.NEU.FTZ.AND P0, PT, |R0|, +INF , PT ;  /* 0x7f8000000000780b */ /* 0x000fd60003f1d200 */
[----:B------:R-:W-:Y:S05]  /*10d0*/  @!P1 BRA !P2, `(.L_x_12) ;  /* 0x00000004002c9947 */ /* 0x000fea0005000000 */
[----:B------:R-:W-:-:S04]  /*10e0*/  LOP3.LUT P2, RZ, R5, 0x7fffffff, RZ, 0xc0, !PT ;  /* 0x7fffffff05ff7812 */ /* 0x000fc8000784c0ff */
[----:B------:R-:W-:-:S13]  /*10f0*/  PLOP3.LUT P1, PT, P1, P2, PT, 0x2f, 0xf2 ;  /* 0x0000000000f2781c */ /* 0x000fda0000f24577 */
[----:B------:R-:W-:Y:S05]  /*1100*/  @P1 BRA `(.L_x_13) ;  /* 0x0000000400181947 */ /* 0x000fea0003800000 */
[----:B------:R-:W-:-:S04]  /*1110*/  LOP3.LUT P1, RZ, R8, 0x7fffffff, RZ, 0xc0, !PT ;  /* 0x7fffffff08ff7812 */ /* 0x000fc8000782c0ff */
[----:B------:R-:W-:-:S13]  /*1120*/  PLOP3.LUT P0, PT, P0, P1, PT, 0x2f, 0xf2 ;  /* 0x0000000000f2781c */ /* 0x000fda0000702577 */
[----:B------:R-:W-:Y:S05]  /*1130*/  @P0 BRA `(.L_x_14) ;  /* 0x0000000400000947 */ /* 0x000fea0003800000 */
[----:B------:R-:W-:Y:S02]  /*1140*/  ISETP.GE.AND P0, PT, R11, RZ, PT ;  /* 0x000000ff0b00720c */ /* 0x000fe40003f06270 */
[----:B------:R-:W-:-:S11]  /*1150*/  ISETP.GE.AND P1, PT, R9, RZ, PT ;  /* 0x000000ff0900720c */ /* 0x000fd60003f26270 */
[----:B------:R-:W-:Y:S02]  /*1160*/  @P0 IMAD.MOV.U32 R7, RZ, RZ, RZ ;  /* 0x000000ffff070224 */ /* 0x000fe400078e00ff */
[----:B------:R-:W-:Y:S01]  /*1170*/  @!P0 FFMA R5, R0, 1.84467440737095516160e+19, RZ ;  /* 0x5f80000000058823 */ /* 0x000fe200000000ff */
[----:B------:R-:W-:Y:S02]  /*1180*/  @!P0 IMAD.MOV.U32 R7, RZ, RZ, -0x40 ;  /* 0xffffffc0ff078424 */ /* 0x000fe400078e00ff */
[----:B------:R-:W-:Y:S02]  /*1190*/  @!P1 FFMA R8, R3, 1.84467440737095516160e+19, RZ ;  /* 0x5f80000003089823 */ /* 0x000fe400000000ff */
[----:B------:R-:W-:-:S07]  /*11a0*/  @!P1 VIADD R7, R7, 0x40 ;  /* 0x0000004007079836 */ /* 0x000fce0000000000 */
.L_x_10:
[----:B------:R-:W-:Y:S01]  /*11b0*/  LEA R3, R6, 0xc0800000, 0x17 ;  /* 0xc080000006037811 */ /* 0x000fe200078eb8ff */
[----:B------:R-:W-:Y:S04]  /*11c0*/  BSSY.RECONVERGENT B2, `(.L_x_15) ;  /* 0x0000036000027945 */ /* 0x000fe80003800200 */
[----:B------:R-:W-:Y:S02]  /*11d0*/  IMAD.IADD R8, R8, 0x1, -R3 ;  /* 0x0000000108087824 */ /* 0x000fe400078e0a03 */
[----:B------:R-:W-:Y:S02]  /*11e0*/  VIADD R3, R10, 0xffffff81 ;  /* 0xffffff810a037836 */ /* 0x000fe40000000000 */
[----:B------:R-:W0:Y:S01]  /*11f0*/  MUFU.RCP R9, R8 ;  /* 0x0000000800097308 */ /* 0x000e220000001000 */
[----:B------:R-:W-:Y:S01]  /*1200*/  FADD.FTZ R11, -R8, -RZ ;  /* 0x800000ff080b7221 */ /* 0x000fe20000010100 */
[C---:B------:R-:W-:Y:S01]  /*1210*/  IMAD R0, R3.reuse, -0x800000, R5 ;  /* 0xff80000003007824 */ /* 0x040fe200078e0205 */
[----:B------:R-:W-:-:S05]  /*1220*/  IADD3 R6, PT, PT, R3, 0x7f, -R6 ;  /* 0x0000007f03067810 */ /* 0x000fca0007ffe806 */
[----:B------:R-:W-:Y:S02]  /*1230*/  IMAD.IADD R6, R6, 0x1, R7 ;  /* 0x0000000106067824 */ /* 0x000fe400078e0207 */
[----:B0-----:R-:W-:-:S04]  /*1240*/  FFMA R10, R9, R11, 1 ;  /* 0x3f800000090a7423 */ /* 0x001fc8000000000b */
[----:B------:R-:W-:-:S04]  /*1250*/  FFMA R12, R9, R10, R9 ;  /* 0x0000000a090c7223 */ /* 0x000fc80000000009 */
[----:B------:R-:W-:-:S04]  /*1260*/  FFMA R5, R0, R12, RZ ;  /* 0x0000000c00057223 */ /* 0x000fc800000000ff */
[----:B------:R-:W-:-:S04]  /*1270*/  FFMA R10, R11, R5, R0 ;  /* 0x000000050b0a7223 */ /* 0x000fc80000000000 */
[----:B------:R-:W-:-:S04]  /*1280*/  FFMA R9, R12, R10, R5 ;  /* 0x0000000a0c097223 */ /* 0x000fc80000000005 */
[----:B------:R-:W-:-:S04]  /*1290*/  FFMA R10, R11, R9, R0 ;  /* 0x000000090b0a7223 */ /* 0x000fc80000000000 */
[----:B------:R-:W-:-:S05]  /*12a0*/  FFMA R0, R12, R10, R9 ;  /* 0x0000000a0c007223 */ /* 0x000fca0000000009 */
[----:B------:R-:W-:-:S04]  /*12b0*/  SHF.R.U32.HI R3, RZ, 0x17, R0 ;  /* 0x00000017ff037819 */ /* 0x000fc80000011600 */
[----:B------:R-:W-:-:S05]  /*12c0*/  LOP3.LUT R3, R3, 0xff, RZ, 0xc0, !PT ;  /* 0x000000ff03037812 */ /* 0x000fca00078ec0ff */
[----:B------:R-:W-:-:S04]  /*12d0*/  IMAD.IADD R7, R3, 0x1, R6 ;  /* 0x0000000103077824 */ /* 0x000fc800078e0206 */
[----:B------:R-:W-:-:S05]  /*12e0*/  VIADD R3, R7, 0xffffffff ;  /* 0xffffffff07037836 */ /* 0x000fca0000000000 */
[----:B------:R-:W-:-:S13]  /*12f0*/  ISETP.GE.U32.AND P0, PT, R3, 0xfe, PT ;  /* 0x000000fe0300780c */ /* 0x000fda0003f06070 */
[----:B------:R-:W-:Y:S05]  /*1300*/  @!P0 BRA `(.L_x_16) ;  /* 0x0000000000808947 */ /* 0x000fea0003800000 */
[----:B------:R-:W-:-:S13]  /*1310*/  ISETP.GT.AND P0, PT, R7, 0xfe, PT ;  /* 0x000000fe0700780c */ /* 0x000fda0003f04270 */
[----:B------:R-:W-:Y:S05]  /*1320*/  @P0 BRA `(.L_x_17) ;  /* 0x00000000006c0947 */ /* 0x000fea0003800000 */
[----:B------:R-:W-:-:S13]  /*1330*/  ISETP.GE.AND P0, PT, R7, 0x1, PT ;  /* 0x000000010700780c */ /* 0x000fda0003f06270 */
[----:B------:R-:W-:Y:S05]  /*1340*/  @P0 BRA `(.L_x_18) ;  /* 0x0000000000740947 */ /* 0x000fea0003800000 */
[----:B------:R-:W-:Y:S02]  /*1350*/  ISETP.GE.AND P0, PT, R7, -0x18, PT ;  /* 0xffffffe80700780c */ /* 0x000fe40003f06270 */
[----:B------:R-:W-:-:S11]  /*1360*/  LOP3.LUT R0, R0, 0x80000000, RZ, 0xc0, !PT ;  /* 0x8000000000007812 */ /* 0x000fd600078ec0ff */
[----:B------:R-:W-:Y:S05]  /*1370*/  @!P0 BRA `(.L_x_18) ;  /* 0x0000000000688947 */ /* 0x000fea0003800000 */
[CCC-:B------:R-:W-:Y:S01]  /*1380*/  FFMA.RZ R3, R12.reuse, R10.reuse, R9.reuse ;  /* 0x0000000a0c037223 */ /* 0x1c0fe2000000c009 */
[C---:B------:R-:W-:Y:S02]  /*1390*/  VIADD R8, R7.reuse, 0x20 ;  /* 0x0000002007087836 */ /* 0x040fe40000000000 */
[CCC-:B------:R-:W-:Y:S01]  /*13a0*/  FFMA.RM R6, R12.reuse, R10.reuse, R9.reuse ;  /* 0x0000000a0c067223 */ /* 0x1c0fe20000004009 */
[----:B------:R-:W-:Y:S02]  /*13b0*/  ISETP.NE.AND P2, PT, R7, RZ, PT ;  /* 0x000000ff0700720c */ /* 0x000fe40003f45270 */
[----:B------:R-:W-:Y:S01]  /*13c0*/  LOP3.LUT R5, R3, 0x7fffff, RZ, 0xc0, !PT ;  /* 0x007fffff03057812 */ /* 0x000fe200078ec0ff */
[----:B------:R-:W-:Y:S01]  /*13d0*/  FFMA.RP R3, R12, R10, R9 ;  /* 0x0000000a0c037223 */ /* 0x000fe20000008009 */
[----:B------:R-:W-:Y:S01]  /*13e0*/  ISETP.NE.AND P1, PT, R7, RZ, PT ;  /* 0x000000ff0700720c */ /* 0x000fe20003f25270 */
[----:B------:R-:W-:Y:S01]  /*13f0*/  IMAD.MOV R7, RZ, RZ, -R7 ;  /* 0x000000ffff077224 */ /* 0x000fe200078e0a07 */
[----:B------:R-:W-:-:S02]  /*1400*/  LOP3.LUT R5, R5, 0x800000, RZ, 0xfc, !PT ;  /* 0x0080000005057812 */ /* 0x000fc400078efcff */
[----:B------:R-:W-:Y:S02]  /*1410*/  FSETP.NEU.FTZ.AND P0, PT, R3, R6, PT ;  /* 0x000000060300720b */ /* 0x000fe40003f1d000 */
[----:B------:R-:W-:Y:S02]  /*1420*/  SHF.L.U32 R8, R5, R8, RZ ;  /* 0x0000000805087219 */ /* 0x000fe400000006ff */
[----:B------:R-:W-:Y:S02]  /*1430*/  SEL R6, R7, RZ, P2 ;  /* 0x000000ff07067207 */ /* 0x000fe40001000000 */
[----:B------:R-:W-:Y:S02]  /*1440*/  ISETP.NE.AND P1, PT, R8, RZ, P1 ;  /* 0x000000ff0800720c */ /* 0x000fe40000f25270 */
[----:B------:R-:W-:Y:S02]  /*1450*/  SHF.R.U32.HI R6, RZ, R6, R5 ;  /* 0x00000006ff067219 */ /* 0x000fe40000011605 */
[----:B------:R-:W-:-:S02]  /*1460*/  PLOP3.LUT P0, PT, P0, P1, PT, 0xf8, 0x8f ;  /* 0x00000000008f781c */ /* 0x000fc40000703f70 */
[----:B------:R-:W-:Y:S02]  /*1470*/  SHF.R.U32.HI R8, RZ, 0x1, R6 ;  /* 0x00000001ff087819 */ /* 0x000fe40000011606 */
[----:B------:R-:W-:-:S04]  /*1480*/  SEL R3, RZ, 0x1, !P0 ;  /* 0x00000001ff037807 */ /* 0x000fc80004000000 */
[----:B------:R-:W-:-:S04]  /*1490*/  LOP3.LUT R3, R3, 0x1, R8, 0xf8, !PT ;  /* 0x0000000103037812 */ /* 0x000fc800078ef808 */
[----:B------:R-:W-:-:S05]  /*14a0*/  LOP3.LUT R3, R3, R6, RZ, 0xc0, !PT ;  /* 0x0000000603037212 */ /* 0x000fca00078ec0ff */
[----:B------:R-:W-:-:S05]  /*14b0*/  IMAD.IADD R3, R8, 0x1, R3 ;  /* 0x0000000108037824 */ /* 0x000fca00078e0203 */
[----:B------:R-:W-:Y:S01]  /*14c0*/  LOP3.LUT R0, R3, R0, RZ, 0xfc, !PT ;  /* 0x0000000003007212 */ /* 0x000fe200078efcff */
[----:B------:R-:W-:Y:S06]  /*14d0*/  BRA `(.L_x_18) ;  /* 0x0000000000107947 */ /* 0x000fec0003800000 */
.L_x_17:
[----:B------:R-:W-:-:S04]  /*14e0*/  LOP3.LUT R0, R0, 0x80000000, RZ, 0xc0, !PT ;  /* 0x8000000000007812 */ /* 0x000fc800078ec0ff */
[----:B------:R-:W-:Y:S01]  /*14f0*/  LOP3.LUT R0, R0, 0x7f800000, RZ, 0xfc, !PT ;  /* 0x7f80000000007812 */ /* 0x000fe200078efcff */
[----:B------:R-:W-:Y:S06]  /*1500*/  BRA `(.L_x_18) ;  /* 0x0000000000047947 */ /* 0x000fec0003800000 */
.L_x_16:
[----:B------:R-:W-:-:S07]  /*1510*/  IMAD R0, R6, 0x800000, R0 ;  /* 0x0080000006007824 */ /* 0x000fce00078e0200 */
.L_x_18:
[----:B------:R-:W-:Y:S05]  /*1520*/  BSYNC.RECONVERGENT B2 ;  /* 0x0000000000027941 */ /* 0x000fea0003800200 */
.L_x_15:
[----:B------:R-:W-:Y:S05]  /*1530*/  BRA `(.L_x_19) ;  /* 0x0000000000207947 */ /* 0x000fea0003800000 */
.L_x_14:
[----:B------:R-:W-:-:S04]  /*1540*/  LOP3.LUT R0, R8, 0x80000000, R5, 0x48, !PT ;  /* 0x8000000008007812 */ /* 0x000fc800078e4805 */
[----:B------:R-:W-:Y:S01]  /*1550*/  LOP3.LUT R0, R0, 0x7f800000, RZ, 0xfc, !PT ;  /* 0x7f80000000007812 */ /* 0x000fe200078efcff */
[----:B------:R-:W-:Y:S06]  /*1560*/  BRA `(.L_x_19) ;  /* 0x0000000000147947 */ /* 0x000fec0003800000 */
.L_x_13:
[----:B------:R-:W-:Y:S01]  /*1570*/  LOP3.LUT R0, R8, 0x80000000, R5, 0x48, !PT ;  /* 0x8000000008007812 */ /* 0x000fe200078e4805 */
[----:B------:R-:W-:Y:S06]  /*1580*/  BRA `(.L_x_19) ;  /* 0x00000000000c7947 */ /* 0x000fec0003800000 */
.L_x_12:
[----:B------:R-:W0:Y:S01]  /*1590*/  MUFU.RSQ R0, -QNAN ;  /* 0xffc0000000007908 */ /* 0x000e220000001400 */
[----:B------:R-:W-:Y:S05]  /*15a0*/  BRA `(.L_x_19) ;  /* 0x0000000000047947 */ /* 0x000fea0003800000 */
.L_x_11:
[----:B------:R-:W-:-:S07]  /*15b0*/  FADD.FTZ R0, R0, R3 ;  /* 0x0000000300007221 */ /* 0x000fce0000010000 */
.L_x_19:
[----:B------:R-:W-:Y:S05]  /*15c0*/  BSYNC.RECONVERGENT B1 ;  /* 0x0000000000017941 */ /* 0x000fea0003800200 */
.L_x_9:
[----:B------:R-:W-:-:S04]  /*15d0*/  IMAD.MOV.U32 R3, RZ, RZ, 0x0 ;  /* 0x00000000ff037424 */ /* 0x000fc800078e00ff */
[----:B0-----:R-:W-:Y:S05]  /*15e0*/  RET.REL.NODEC R2 `(_Z9theta_gpuPdS_S_ii) ;  /* 0xffffffe802847950 */ /* 0x001fea0003c3ffff */
.L_x_20:
[----:B------:R-:W-:-:S00]  /*15f0*/  BRA `(.L_x_20) ;  /* 0xfffffffc00fc7947 */ /* 0x000fc0000383ffff */
[----:B------:R-:W-:-:S00]  /*1600*/  NOP ;  /* 0x0000000000007918 */ /* 0x000fc00000000000 */
[----:B------:R-:W-:-:S00]  /*1610*/  NOP ;  /* 0x0000000000007918 */ /* 0x000fc00000000000 */
[----:B------:R-:W-:-:S00]  /*1620*/  NOP ;  /* 0x0000000000007918 */ /* 0x000fc00000000000 */
[----:B------:R-:W-:-:S00]  /*1630*/  NOP ;  /* 0x0000000000007918 */ /* 0x000fc00000000000 */
[----:B------:R-:W-:-:S00]  /*1640*/  NOP ;  /* 0x0000000000007918 */ /* 0x000fc00000000000 */
[----:B------:R-:W-:-:S00]  /*1650*/  NOP ;  /* 0x0000000000007918 */ /* 0x000fc00000000000 */
[----:B------:R-:W-:-:S00]  /*1660*/  NOP ;  /* 0x0000000000007918 */ /* 0x000fc00000000000 */
[----:B------:R-:W-:-:S00]  /*1670*/  NOP ;  /* 0x0000000000007918 */ /* 0x000fc00000000000 */
.L_x_37:


//--------------------- .text._Z15SobelFilter_gpuPhPdS0_S0_ii --------------------------
	.section	.text._Z15SobelFilter_gpuPhPdS0_S0_ii,"ax",@progbits
	.align	128
        .global         _Z15SobelFilter_gpuPhPdS0_S0_ii
        .type           _Z15SobelFilter_gpuPhPdS0_S0_ii,@function
        .size           _Z15SobelFilter_gpuPhPdS0_S0_ii,(.L_x_38 - _Z15SobelFilter_gpuPhPdS0_S0_ii)
        .other          _Z15SobelFilter_gpuPhPdS0_S0_ii,@"STO_CUDA_ENTRY STV_DEFAULT"
_Z15SobelFilter_gpuPhPdS0_S0_ii:
.text._Z15SobelFilter_gpuPhPdS0_S0_ii:
[----:B------:R-:W-:Y:S01]  /*0000*/  LDC R1, c[0x0][0x37c] ;  /* 0x0000df00ff017b82 */ /* 0x000fe20000000800 */
[----:B------:R-:W0:Y:S07]  /*0010*/  S2R R3, SR_TID.Y ;  /* 0x0000000000037919 */ /* 0x000e2e0000002200 */
[----:B------:R-:W0:Y:S01]  /*0020*/  S2UR UR4, SR_CTAID.Y ;  /* 0x00000000000479c3 */ /* 0x000e220000002600 */
[----:B------:R-:W1:Y:S01]  /*0030*/  LDCU.64 UR8, c[0x0][0x3a0] ;  /* 0x00007400ff0877ac */ /* 0x000e620008000a00 */
[----:B------:R-:W2:Y:S06]  /*0040*/  S2R R5, SR_TID.X ;  /* 0x0000000000057919 */ /* 0x000eac0000002100 */
[----:B------:R-:W0:Y:S08]  /*0050*/  LDC R0, c[0x0][0x364] ;  /* 0x0000d900ff007b82 */ /* 0x000e300000000800 */
[----:B------:R-:W2:Y:S08]  /*0060*/  S2UR UR5, SR_CTAID.X ;  /* 0x00000000000579c3 */ /* 0x000eb00000002500 */
[----:B------:R-:W2:Y:S01]  /*0070*/  LDC R2, c[0x0][0x360] ;  /* 0x0000d800ff027b82 */ /* 0x000ea20000000800 */
[----:B0-----:R-:W-:-:S05]  /*0080*/  IMAD R0, R0, UR4, R3 ;  /* 0x0000000400007c24 */ /* 0x001fca000f8e0203 */
[----:B-1----:R-:W-:Y:S01]  /*0090*/  ISETP.GE.AND P0, PT, R0, UR9, PT ;  /* 0x0000000900007c0c */ /* 0x002fe2000bf06270 */
[----:B--2---:R-:W-:-:S05]  /*00a0*/  IMAD R2, R2, UR5, R5 ;  /* 0x0000000502027c24 */ /* 0x004fca000f8e0205 */
[----:B------:R-:W-:-:S13]  /*00b0*/  ISETP.GE.OR P0, PT, R2, UR8, P0 ;  /* 0x0000000802007c0c */ /* 0x000fda0008706670 */
[----:B------:R-:W-:Y:S05]  /*00c0*/  @P0 EXIT ;  /* 0x000000000000094d */ /* 0x000fea0003800000 */
[----:B------:R-:W0:Y:S01]  /*00d0*/  LDCU.64 UR6, c[0x0][0x380] ;  /* 0x00007000ff0677ac */ /* 0x000e220008000a00 */
[----:B------:R-:W-:Y:S01]  /*00e0*/  IADD3 R3, PT, PT, R0, -0x1, RZ ;  /* 0xffffffff00037810 */ /* 0x000fe20007ffe0ff */
[----:B------:R-:W1:Y:S04]  /*00f0*/  LDCU.64 UR4, c[0x0][0x358] ;  /* 0x00006b00ff0477ac */ /* 0x000e680008000a00 */
[----:B------:R-:W-:Y:S01]  /*0100*/  IMAD R0, R3, UR8, R2 ;  /* 0x0000000803007c24 */ /* 0x000fe2000f8e0202 */
[----:B------:R-:W2:Y:S04]  /*0110*/  LDCU.128 UR20, c[0x3][0x20] ;  /* 0x00c00400ff1477ac */ /* 0x000ea80008000c00 */
[----:B------:R-:W-:Y:S01]  /*0120*/  IADD3 R3, PT, PT, R0, -0x1, RZ ;  /* 0xffffffff00037810 */ /* 0x000fe20007ffe0ff */
[----:B------:R-:W3:Y:S01]  /*0130*/  LDCU.64 UR10, c[0x3][0x8] ;  /* 0x00c00100ff0a77ac */ /* 0x000ee20008000a00 */
[----:B------:R-:W4:Y:S02]  /*0140*/  LDCU.128 UR12, c[0x3][0x30] ;  /* 0x00c00600ff0c77ac */ /* 0x000f240008000c00 */
[C---:B0-----:R-:W-:Y:S01]  /*0150*/  IADD3 R2, P0, PT, R3.reuse, UR6, RZ ;  /* 0x0000000603027c10 */ /* 0x041fe2000ff1e0ff */
[----:B------:R-:W0:Y:S03]  /*0160*/  LDCU.128 UR16, c[0x3][0x10] ;  /* 0x00c00200ff1077ac */ /* 0x000e260008000c00 */
[----:B------:R-:W-:-:S05]  /*0170*/  LEA.HI.X.SX32 R3, R3, UR7, 0x1, P0 ;  /* 0x0000000703037c11 */ /* 0x000fca00080f0eff */
[----:B-1----:R-:W2:Y:S04]  /*0180*/  LDG.E.U8 R11, desc[UR4][R2.64] ;  /* 0x00000004020b7981 */ /* 0x002ea8000c1e1100 */
[----:B------:R-:W5:Y:S01]  /*0190*/  LDG.E.U8 R12, desc[UR4][R2.64+0x1] ;  /* 0x00000104020c7981 */ /* 0x000f62000c1e1100 */
[----:B------:R-:W-:Y:S02]  /*01a0*/  USHF.R.S32.HI UR6, URZ, 0x1f, UR8 ;  /* 0x0000001fff067899 */ /* 0x000fe40008011408 */
[----:B------:R-:W-:Y:S01]  /*01b0*/  IADD3 R4, P0, PT, R2, UR8, RZ ;  /* 0x0000000802047c10 */ /* 0x000fe2000ff1e0ff */
[----:B------:R5:W4:Y:S03]  /*01c0*/  LDG.E.U8 R7, desc[UR4][R2.64+0x2] ;  /* 0x0000020402077981 */ /* 0x000b26000c1e1100 */
[----:B------:R-:W-:-:S05]  /*01d0*/  IADD3.X R5, PT, PT, R3, UR6, RZ, P0, !PT ;  /* 0x0000000603057c10 */ /* 0x000fca00087fe4ff */
[----:B------:R-:W4:Y:S04]  /*01e0*/  LDG.E.U8 R6, desc[UR4][R4.64] ;  /* 0x0000000404067981 */ /* 0x000f28000c1e1100 */
[----:B------:R-:W4:Y:S01]  /*01f0*/  LDG.E.U8 R10, desc[UR4][R4.64+0x1] ;  /* 0x00000104040a7981 */ /* 0x000f22000c1e1100 */
[----:B------:R-:W-:-:S03]  /*0200*/  IADD3 R8, P0, PT, R4, UR8, RZ ;  /* 0x0000000804087c10 */ /* 0x000fc6000ff1e0ff */
[----:B------:R1:W4:Y:S01]  /*0210*/  LDG.E.U8 R23, desc[UR4][R4.64+0x2] ;  /* 0x0000020404177981 */ /* 0x000322000c1e1100 */
[----:B------:R-:W-:Y:S01]  /*0220*/  IADD3.X R9, PT, PT, R5, UR6, RZ, P0, !PT ;  /* 0x0000000605097c10 */ /* 0x000fe200087fe4ff */
[----:B------:R-:W3:Y:S04]  /*0230*/  LDCU UR6, c[0x3][0x4] ;  /* 0x00c00080ff0677ac */ /* 0x000ee80008000800 */
[----:B------:R-:W4:Y:S04]  /*0240*/  LDG.E.U8 R22, desc[UR4][R8.64] ;  /* 0x0000000408167981 */ /* 0x000f28000c1e1100 */
[----:B------:R-:W4:Y:S04]  /*0250*/  LDG.E.U8 R19, desc[UR4][R8.64+0x1] ;  /* 0x0000010408137981 */ /* 0x000f28000c1e1100 */
[----:B------:R0:W4:Y:S01]  /*0260*/  LDG.E.U8 R18, desc[UR4][R8.64+0x2] ;  /* 0x0000020408127981 */ /* 0x000122000c1e1100 */
[----:B------:R-:W-:Y:S01]  /*0270*/  VIADD R0, R0, UR8 ;  /* 0x0000000800007c36 */ /* 0x000fe20008000000 */
[----:B------:R-:W-:Y:S01]  /*0280*/  BSSY.RECONVERGENT B0, `(.L_x_21) ;  /* 0x0000051000007945 */ /* 0x000fe20003800200 */
[----:B--2---:R-:W-:-:S02]  /*0290*/  IMAD R14, R11, UR22, RZ ;  /* 0x000000160b0e7c24 */ /* 0x004fc4000f8e02ff */
[----:B---3--:R-:W-:Y:S01]  /*02a0*/  IMAD R20, R11, UR6, RZ ;  /* 0x000000060b147c24 */ /* 0x008fe2000f8e02ff */
[----:B------:R-:W2:Y:S01]  /*02b0*/  LDCU.64 UR6, c[0x3][0x40] ;  /* 0x00c00800ff0677ac */ /* 0x000ea20008000a00 */
[C---:B-----5:R-:W-:Y:S02]  /*02c0*/  IMAD R2, R12.reuse, UR23, RZ ;  /* 0x000000170c027c24 */ /* 0x060fe4000f8e02ff */
[----:B------:R-:W-:Y:S01]  /*02d0*/  I2F.F64 R14, R14 ;  /* 0x0000000e000e7312 */ /* 0x000fe20000201c00 */
[----:B------:R-:W-:Y:S02]  /*02e0*/  IMAD R24, R12, UR10, RZ ;  /* 0x0000000a0c187c24 */ /* 0x000fe4000f8e02ff */
[C---:B----4-:R-:W-:Y:S02]  /*02f0*/  IMAD R16, R7.reuse, UR12, RZ ;  /* 0x0000000c07107c24 */ /* 0x050fe4000f8e02ff */
[----:B-1----:R-:W-:-:S03]  /*0300*/  IMAD R4, R7, UR11, RZ ;  /* 0x0000000b07047c24 */ /* 0x002fc6000f8e02ff */
[----:B------:R-:W1:Y:S01]  /*0310*/  I2F.F64 R2, R2 ;  /* 0x0000000200027312 */ /* 0x000e620000201c00 */
[C---:B------:R-:W-:Y:S02]  /*0320*/  IMAD R12, R6.reuse, UR13, RZ ;  /* 0x0000000d060c7c24 */ /* 0x040fe4000f8e02ff */
[----:B0-----:R-:W-:Y:S02]  /*0330*/  IMAD R8, R6, UR16, RZ ;  /* 0x0000001006087c24 */ /* 0x001fe4000f8e02ff */
[----:B------:R-:W-:-:S03]  /*0340*/  IMAD R6, R10, UR17, RZ ;  /* 0x000000110a067c24 */ /* 0x000fc6000f8e02ff */
[----:B------:R-:W-:Y:S01]  /*0350*/  I2F.F64 R20, R20 ;  /* 0x0000001400147312 */ /* 0x000fe20000201c00 */
[----:B------:R-:W-:Y:S01]  /*0360*/  IMAD R10, R10, UR14, RZ ;  /* 0x0000000e0a0a7c24 */ /* 0x000fe2000f8e02ff */
[----:B-1----:R-:W-:-:S06]  /*0370*/  DADD R14, R14, R2 ;  /* 0x000000000e0e7229 */ /* 0x002fcc0000000002 */
[----:B------:R-:W0:Y:S01]  /*0380*/  I2F.F64 R24, R24 ;  /* 0x0000001800187312 */ /* 0x000e220000201c00 */
[C---:B------:R-:W-:Y:S02]  /*0390*/  IMAD R2, R23.reuse, UR18, RZ ;  /* 0x0000001217027c24 */ /* 0x040fe4000f8e02ff */
[----:B------:R-:W-:-:S05]  /*03a0*/  IMAD R23, R23, UR15, RZ ;  /* 0x0000000f17177c24 */ /* 0x000fca000f8e02ff */
[----:B------:R-:W1:Y:S01]  /*03b0*/  I2F.F64 R16, R16 ;  /* 0x0000001000107312 */ /* 0x000e620000201c00 */
[----:B0-----:R-:W-:-:S07]  /*03c0*/  DADD R24, R20, R24 ;  /* 0x0000000014187229 */ /* 0x001fce0000000018 */
[----:B------:R-:W0:Y:S01]  /*03d0*/  I2F.F64 R4, R4 ;  /* 0x0000000400047312 */ /* 0x000e220000201c00 */
[----:B-1----:R-:W-:-:S07]  /*03e0*/  DADD R16, R14, R16 ;  /* 0x000000000e107229 */ /* 0x002fce0000000010 */
[----:B------:R-:W1:Y:S01]  /*03f0*/  I2F.F64 R12, R12 ;  /* 0x0000000c000c7312 */ /* 0x000e620000201c00 */
[----:B------:R-:W-:Y:S01]  /*0400*/  IMAD R14, R22, UR19, RZ ;  /* 0x00000013160e7c24 */ /* 0x000fe2000f8e02ff */
[----:B0-----:R-:W-:-:S06]  /*0410*/  DADD R4, R24, R4 ;  /* 0x0000000018047229 */ /* 0x001fcc0000000004 */
[----:B------:R-:W0:Y:S01]  /*0420*/  I2F.F64 R8, R8 ;  /* 0x0000000800087312 */ /* 0x000e220000201c00 */
[----:B-1----:R-:W-:-:S07]  /*0430*/  DADD R16, R16, R12 ;  /* 0x0000000010107229 */ /* 0x002fce000000000c */
[----:B------:R-:W1:Y:S01]  /*0440*/  I2F.F64 R10, R10 ;  /* 0x0000000a000a7312 */ /* 0x000e620000201c00 */
[----:B--2---:R-:W-:Y:S01]  /*0450*/  IMAD R12, R22, UR6, RZ ;  /* 0x00000006160c7c24 */ /* 0x004fe2000f8e02ff */
[----:B------:R-:W2:Y:S01]  /*0460*/  LDCU UR6, c[0x3][0x48] ;  /* 0x00c00900ff0677ac */ /* 0x000ea20008000800 */
[----:B0-----:R-:W-:-:S05]  /*0470*/  DADD R8, R4, R8 ;  /* 0x0000000004087229 */ /* 0x001fca0000000008 */
[----:B------:R-:W0:Y:S01]  /*0480*/  I2F.F64 R6, R6 ;  /* 0x0000000600067312 */ /* 0x000e220000201c00 */
[C---:B------:R-:W-:Y:S02]  /*0490*/  IMAD R4, R19.reuse, UR7, RZ ;  /* 0x0000000713047c24 */ /* 0x040fe4000f8e02ff */
[----:B------:R-:W-:Y:S01]  /*04a0*/  IMAD R19, R19, UR20, RZ ;  /* 0x0000001413137c24 */ /* 0x000fe2000f8e02ff */
[----:B-1----:R-:W-:-:S04]  /*04b0*/  DADD R10, R16, R10 ;  /* 0x00000000100a7229 */ /* 0x002fc8000000000a */
[----:B------:R-:W1:Y:S01]  /*04c0*/  I2F.F64 R20, R23 ;  /* 0x0000001700147312 */ /* 0x000e620000201c00 */
[C---:B--2---:R-:W-:Y:S02]  /*04d0*/  IMAD R16, R18.reuse, UR6, RZ ;  /* 0x0000000612107c24 */ /* 0x044fe4000f8e02ff */
[----:B------:R-:W-:Y:S01]  /*04e0*/  IMAD R18, R18, UR21, RZ ;  /* 0x0000001512127c24 */ /* 0x000fe2000f8e02ff */
[----:B0-----:R-:W-:-:S04]  /*04f0*/  DADD R8, R8, R6 ;  /* 0x0000000008087229 */ /* 0x001fc80000000006 */
[----:B------:R-:W0:Y:S01]  /*0500*/  I2F.F64 R2, R2 ;  /* 0x0000000200027312 */ /* 0x000e220000201c00 */
[----:B-1----:R-:W-:-:S07]  /*0510*/  DADD R10, R10, R20 ;  /* 0x000000000a0a7229 */ /* 0x002fce0000000014 */
[----:B------:R-:W1:Y:S01]  /*0520*/  I2F.F64 R12, R12 ;  /* 0x0000000c000c7312 */ /* 0x000e620000201c00 */
[----:B0-----:R-:W-:-:S07]  /*0530*/  DADD R2, R8, R2 ;  /* 0x0000000008027229 */ /* 0x001fce0000000002 */
[----:B------:R-:W0:Y:S01]  /*0540*/  I2F.F64 R14, R14 ;  /* 0x0000000e000e7312 */ /* 0x000e220000201c00 */
[----:B-1----:R-:W-:-:S07]  /*0550*/  DADD R10, R10, R12 ;  /* 0x000000000a0a7229 */ /* 0x002fce000000000c */
[----:B------:R-:W1:Y:S01]  /*0560*/  I2F.F64 R4, R4 ;  /* 0x0000000400047312 */ /* 0x000e620000201c00 */
[----:B0-----:R-:W-:-:S07]  /*0570*/  DADD R2, R2, R14 ;  /* 0x0000000002027229 */ /* 0x001fce000000000e */
[----:B------:R-:W0:Y:S01]  /*0580*/  I2F.F64 R6, R19 ;  /* 0x0000001300067312 */ /* 0x000e220000201c00 */
[----:B------:R-:W-:Y:S01]  /*0590*/  HFMA2 R15, -RZ, RZ, 1.9609375, 0 ;  /* 0x3fd80000ff0f7431 */ /* 0x000fe200000001ff */
[----:B------:R-:W-:Y:S01]  /*05a0*/  MOV R14, 0x0 ;  /* 0x00000000000e7802 */ /* 0x000fe20000000f00 */
[----:B-1----:R-:W-:-:S05]  /*05b0*/  DADD R4, R10, R4 ;  /* 0x000000000a047229 */ /* 0x002fca0000000004 */
[----:B------:R1:W2:Y:S01]  /*05c0*/  I2F.F64 R12, R16 ;  /* 0x00000010000c7312 */ /* 0x0002a20000201c00 */
[----:B------:R-:W3:Y:S01]  /*05d0*/  LDC.64 R10, c[0x0][0x390] ;  /* 0x0000e400ff0a7b82 */ /* 0x000ee20000000a00 */
[----:B0-----:R-:W-:-:S06]  /*05e0*/  DADD R6, R2, R6 ;  /* 0x0000000002067229 */ /* 0x001fcc0000000006 */
[----:B------:R-:W0:Y:S01]  /*05f0*/  I2F.F64 R8, R18 ;  /* 0x0000001200087312 */ /* 0x000e220000201c00 */
[----:B-1----:R-:W1:Y:S01]  /*0600*/  LDC.64 R16, c[0x0][0x388] ;  /* 0x0000e200ff107b82 */ /* 0x002e620000000a00 */
[----:B--2---:R-:W-:Y:S02]  /*0610*/  DADD R2, R4, R12 ;  /* 0x0000000004027229 */ /* 0x004fe4000000000c */
[----:B0-----:R-:W-:-:S06]  /*0620*/  DADD R8, R6, R8 ;  /* 0x0000000006087229 */ /* 0x001fcc0000000008 */
[----:B------:R-:W-:-:S08]  /*0630*/  DMUL R4, R2, R2 ;  /* 0x0000000202047228 */ /* 0x000fd00000000000 */
[----:B------:R-:W-:-:S06]  /*0640*/  DFMA R4, R8, R8, R4 ;  /* 0x000000080804722b */ /* 0x000fcc0000000004 */
[----:B------:R-:W0:Y:S04]  /*0650*/  MUFU.RSQ64H R7, R5 ;  /* 0x0000000500077308 */ /* 0x000e280000001c00 */
[----:B------:R-:W-:-:S05]  /*0660*/  VIADD R6, R5, 0xfcb00000 ;  /* 0xfcb0000005067836 */ /* 0x000fca0000000000 */
[----:B------:R-:W-:Y:S01]  /*0670*/  ISETP.GE.U32.AND P0, PT, R6, 0x7ca00000, PT ;  /* 0x7ca000000600780c */ /* 0x000fe20003f06070 */
[----:B0-----:R-:W-:-:S08]  /*0680*/  DMUL R12, R6, R6 ;  /* 0x00000006060c7228 */ /* 0x001fd00000000000 */
[----:B------:R-:W-:-:S08]  /*0690*/  DFMA R12, R4, -R12, 1 ;  /* 0x3ff00000040c742b */ /* 0x000fd0000000080c */
[----:B------:R-:W-:Y:S02]  /*06a0*/  DFMA R14, R12, R14, 0.5 ;  /* 0x3fe000000c0e742b */ /* 0x000fe4000000000e */
[----:B------:R-:W-:-:S08]  /*06b0*/  DMUL R12, R6, R12 ;  /* 0x0000000c060c7228 */ /* 0x000fd00000000000 */
[----:B------:R-:W-:Y:S01]  /*06c0*/  DFMA R12, R14, R12, R6 ;  /* 0x0000000c0e0c722b */ /* 0x000fe20000000006 */
[----:B-1----:R-:W-:-:S04]  /*06d0*/  IMAD.WIDE R14, R0, 0x8, R16 ;  /* 0x00000008000e7825 */ /* 0x002fc800078e0210 */
[----:B---3--:R-:W-:Y:S01]  /*06e0*/  IMAD.WIDE R16, R0, 0x8, R10 ;  /* 0x0000000800107825 */ /* 0x008fe200078e020a */
[----:B------:R0:W-:Y:S02]  /*06f0*/  STG.E.64 desc[UR4][R14.64], R8 ;  /* 0x000000080e007986 */ /* 0x0001e4000c101b04 */
[----:B------:R-:W-:Y:S02]  /*0700*/  DMUL R10, R4, R12 ;  /* 0x0000000c040a7228 */ /* 0x000fe40000000000 */
[----:B------:R-:W-:Y:S01]  /*0710*/  IADD3 R23, PT, PT, R13, -0x100000, RZ ;  /* 0xfff000000d177810 */ /* 0x000fe20007ffe0ff */
[----:B------:R0:W-:Y:S01]  /*0720*/  STG.E.64 desc[UR4][R16.64], R2 ;  /* 0x0000000210007986 */ /* 0x0001e2000c101b04 */
[----:B------:R-:W-:-:S04]  /*0730*/  MOV R22, R12 ;  /* 0x0000000c00167202 */ /* 0x000fc80000000f00 */
[----:B------:R-:W-:-:S08]  /*0740*/  DFMA R18, R10, -R10, R4 ;  /* 0x8000000a0a12722b */ /* 0x000fd00000000004 */
[----:B------:R-:W-:Y:S01]  /*0750*/  DFMA R20, R18, R22, R10 ;  /* 0x000000161214722b */ /* 0x000fe2000000000a */
[----:B0-----:R-:W-:Y:S10]  /*0760*/  @!P0 BRA `(.L_x_22) ;  /* 0x0000000000088947 */ /* 0x001ff40003800000 */
[----:B------:R-:W-:-:S07]  /*0770*/  MOV R2, 0x790 ;  /* 0x0000079000027802 */ /* 0x000fce0000000f00 */
[----:B------:R-:W-:Y:S05]  /*0780*/  CALL.REL.NOINC `($__internal_2_$__cuda_sm20_dsqrt_rn_f64_mediumpath_v1) ;  /* 0x0000000000147944 */ /* 0x000fea0003c00000 */
.L_x_22:
[----:B------:R-:W-:Y:S05]  /*0790*/  BSYNC.RECONVERGENT B0 ;  /* 0x0000000000007941 */ /* 0x000fea0003800200 */
.L_x_21:
[----:B------:R-:W0:Y:S02]  /*07a0*/  LDC.64 R2, c[0x0][0x398] ;  /* 0x0000e600ff027b82 */ /* 0x000e240000000a00 */
[----:B0-----:R-:W-:-:S05]  /*07b0*/  IMAD.WIDE R2, R0, 0x8, R2 ;  /* 0x0000000800027825 */ /* 0x001fca00078e0202 */
[----:B------:R-:W-:Y:S01]  /*07c0*/  STG.E.64 desc[UR4][R2.64], R20 ;  /* 0x0000001402007986 */ /* 0x000fe2000c101b04 */
[----:B------:R-:W-:Y:S05]  /*07d0*/  EXIT ;  /* 0x000000000000794d */ /* 0x000fea0003800000 */
        .weak           $__internal_2_$__cuda_sm20_dsqrt_rn_f64_mediumpath_v1
        .type           $__internal_2_$__cuda_sm20_dsqrt_rn_f64_mediumpath_v1,@function
        .size           $__internal_2_$__cuda_sm20_dsqrt_rn_f64_mediumpath_v1,(.L_x_38 - $__internal_2_$__cuda_sm20_dsqrt_rn_f64_mediumpath_v1)
$__internal_2_$__cuda_sm20_dsqrt_rn_f64_mediumpath_v1:
[----:B------:R-:W-:Y:S01]  /*07e0*/  ISETP.GE.U32.AND P0, PT, R6, -0x3400000, PT ;  /* 0xfcc000000600780c */ /* 0x000fe20003f06070 */
[----:B------:R-:W-:Y:S01]  /*07f0*/  BSSY.RECONVERGENT B1, `(.L_x_23) ;  /* 0x0000024000017945 */ /* 0x000fe20003800200 */
[----:B------:R-:W-:-:S11]  /*0800*/  IMAD.MOV.U32 R13, RZ, RZ, R23 ;  /* 0x000000ffff0d7224 */ /* 0x000fd600078e0017 */
[----:B------:R-:W-:Y:S05]  /*0810*/  @!P0 BRA `(.L_x_24) ;  /* 0x0000000000208947 */ /* 0x000fea0003800000 */
[----:B------:R-:W-:-:S10]  /*0820*/  DFMA.RM R10, R18, R12, R10 ;  /* 0x0000000c120a722b */ /* 0x000fd4000000400a */
[----:B------:R-:W-:-:S04]  /*0830*/  IADD3 R6, P0, PT, R10, 0x1, RZ ;  /* 0x000000010a067810 */ /* 0x000fc80007f1e0ff */
[----:B------:R-:W-:-:S06]  /*0840*/  IADD3.X R7, PT, PT, RZ, R11, RZ, P0, !PT ;  /* 0x0000000bff077210 */ /* 0x000fcc00007fe4ff */
[----:B------:R-:W-:-:S08]  /*0850*/  DFMA.RP R4, -R10, R6, R4 ;  /* 0x000000060a04722b */ /* 0x000fd00000008104 */
[----:B------:R-:W-:-:S06]  /*0860*/  DSETP.GT.AND P0, PT, R4, RZ, PT ;  /* 0x000000ff0400722a */ /* 0x000fcc0003f04000 */
[----:B------:R-:W-:Y:S02]  /*0870*/  FSEL R6, R6, R10, P0 ;  /* 0x0000000a06067208 */ /* 0x000fe40000000000 */
[----:B------:R-:W-:Y:S01]  /*0880*/  FSEL R7, R7, R11, P0 ;  /* 0x0000000b07077208 */ /* 0x000fe20000000000 */
[----:B------:R-:W-:Y:S06]  /*0890*/  BRA `(.L_x_25) ;  /* 0x0000000000647947 */ /* 0x000fec0003800000 */
.L_x_24:
[----:B------:R-:W-:-:S14]  /*08a0*/  DSETP.NE.AND P0, PT, R4, RZ, PT ;  /* 0x000000ff0400722a */ /* 0x000fdc0003f05000 */
[----:B------:R-:W-:Y:S05]  /*08b0*/  @!P0 BRA `(.L_x_26) ;  /* 0x0000000000588947 */ /* 0x000fea0003800000 */
[----:B------:R-:W-:-:S13]  /*08c0*/  ISETP.GE.AND P0, PT, R5, RZ, PT ;  /* 0x000000ff0500720c */ /* 0x000fda0003f06270 */
[----:B------:R-:W-:Y:S01]  /*08d0*/  @!P0 MOV R6, 0x0 ;  /* 0x0000000000068802 */ /* 0x000fe20000000f00 */
[----:B------:R-:W-:Y:S01]  /*08e0*/  @!P0 IMAD.MOV.U32 R7, RZ, RZ, -0x80000 ;  /* 0xfff80000ff078424 */ /* 0x000fe200078e00ff */
[----:B------:R-:W-:Y:S06]  /*08f0*/  @!P0 BRA `(.L_x_25) ;  /* 0x00000000004c8947 */ /* 0x000fec0003800000 */
[----:B------:R-:W-:-:S13]  /*0900*/  ISETP.GT.AND P0, PT, R5, 0x7fefffff, PT ;  /* 0x7fefffff0500780c */ /* 0x000fda0003f04270 */
[----:B------:R-:W-:Y:S05]  /*0910*/  @P0 BRA `(.L_x_26) ;  /* 0x0000000000400947 */ /* 0x000fea0003800000 */
[----:B------:R-:W-:Y:S01]  /*0920*/  DMUL R4, R4, 8.11296384146066816958e+31 ;  /* 0x4690000004047828 */ /* 0x000fe20000000000 */
[----:B------:R-:W-:Y:S01]  /*0930*/  MOV R6, RZ ;  /* 0x000000ff00067202 */ /* 0x000fe20000000f00 */
[----:B------:R-:W-:Y:S01]  /*0940*/  IMAD.MOV.U32 R11, RZ, RZ, 0x3fd80000 ;  /* 0x3fd80000ff0b7424 */ /* 0x000fe200078e00ff */
[----:B------:R-:W-:-:S03]  /*0950*/  MOV R10, 0x0 ;  /* 0x00000000000a7802 */ /* 0x000fc60000000f00 */
[----:B------:R-:W0:Y:S02]  /*0960*/  MUFU.RSQ64H R7, R5 ;  /* 0x0000000500077308 */ /* 0x000e240000001c00 */
[----:B0-----:R-:W-:-:S08]  /*0970*/  DMUL R8, R6, R6 ;  /* 0x0000000606087228 */ /* 0x001fd00000000000 */
[----:B------:R-:W-:-:S08]  /*0980*/  DFMA R8, R4, -R8, 1 ;  /* 0x3ff000000408742b */ /* 0x000fd00000000808 */
[----:B------:R-:W-:Y:S02]  /*0990*/  DFMA R10, R8, R10, 0.5 ;  /* 0x3fe00000080a742b */ /* 0x000fe4000000000a */
[----:B------:R-:W-:-:S08]  /*09a0*/  DMUL R8, R6, R8 ;  /* 0x0000000806087228 */ /* 0x000fd00000000000 */
[----:B------:R-:W-:-:S08]  /*09b0*/  DFMA R8, R10, R8, R6 ;  /* 0x000000080a08722b */ /* 0x000fd00000000006 */
[----:B------:R-:W-:Y:S02]  /*09c0*/  DMUL R6, R4, R8 ;  /* 0x0000000804067228 */ /* 0x000fe40000000000 */
[----:B------:R-:W-:-:S06]  /*09d0*/  IADD3 R9, PT, PT, R9, -0x100000, RZ ;  /* 0xfff0000009097810 */ /* 0x000fcc0007ffe0ff */
[----:B------:R-:W-:-:S08]  /*09e0*/  DFMA R10, R6, -R6, R4 ;  /* 0x80000006060a722b */ /* 0x000fd00000000004 */
[----:B------:R-:W-:-:S10]  /*09f0*/  DFMA R6, R8, R10, R6 ;  /* 0x0000000a0806722b */ /* 0x000fd40000000006 */
[----:B------:R-:W-:Y:S01]  /*0a00*/  IADD3 R7, PT, PT, R7, -0x3500000, RZ ;  /* 0xfcb0000007077810 */ /* 0x000fe20007ffe0ff */
[----:B------:R-:W-:Y:S06]  /*0a10*/  BRA `(.L_x_25) ;  /* 0x0000000000047947 */ /* 0x000fec0003800000 */
.L_x_26:
[----:B------:R-:W-:-:S11]  /*0a20*/  DADD R6, R4, R4 ;  /* 0x0000000004067229 */ /* 0x000fd60000000004 */
.L_x_25:
[----:B------:R-:W-:Y:S05]  /*0a30*/  BSYNC.RECONVERGENT B1 ;  /* 0x0000000000017941 */ /* 0x000fea0003800200 */
.L_x_23:
[----:B------:R-:W-:Y:S02]  /*0a40*/  HFMA2 R3, -RZ, RZ, 0, 0 ;  /* 0x00000000ff037431 */ /* 0x000fe400000001ff */
[----:B------:R-:W-:Y:S01]  /*0a50*/  IMAD.MOV.U32 R20, RZ, RZ, R6 ;  /* 0x000000ffff147224 */ /* 0x000fe200078e0006 */
[----:B------:R-:W-:Y:S01]  /*0a60*/  MOV R21, R7 ;  /* 0x0000000700157202 */ /* 0x000fe20000000f00 */
[----:B------:R-:W-:Y:S06]  /*0a70*/  RET.REL.NODEC R2 `(_Z15SobelFilter_gpuPhPdS0_S0_ii) ;  /* 0xfffffff402607950 */ /* 0x000fec0003c3ffff */
.L_x_27:
        /* <DEDUP_REMOVED lines=16> */
.L_x_38:


//--------------------- .text._Z16NormalizeGrayGPUPdiiPhdd --------------------------
	.section	.text._Z16NormalizeGrayGPUPdiiPhdd,"ax",@progbits
	.align	128
        .global         _Z16NormalizeGrayGPUPdiiPhdd
        .type           _Z16NormalizeGrayGPUPdiiPhdd,@function
        .size           _Z16NormalizeGrayGPUPdiiPhdd,(.L_x_39 - _Z16NormalizeGrayGPUPdiiPhdd)
        .other          _Z16NormalizeGrayGPUPdiiPhdd,@"STO_CUDA_ENTRY STV_DEFAULT"
_Z16NormalizeGrayGPUPdiiPhdd:
.text._Z16NormalizeGrayGPUPdiiPhdd:
        /* <DEDUP_REMOVED lines=10> */
[----:B------:R-:W1:Y:S01]  /*00a0*/  LDCU.64 UR4, c[0x0][0x358] ;  /* 0x00006b00ff0477ac */ /* 0x000e620008000a00 */
[----:B------:R-:W2:Y:S06]  /*00b0*/  LDCU.64 UR6, c[0x0][0x398] ;  /* 0x00007300ff0677ac */ /* 0x000eac0008000a00 */
[----:B------:R-:W2:Y:S01]  /*00c0*/  LDC.64 R4, c[0x0][0x3a0] ;  /* 0x0000e800ff047b82 */ /* 0x000ea20000000a00 */
[----:B0-----:R-:W-:-:S06]  /*00d0*/  IMAD.WIDE R2, R0, 0x8, R2 ;  /* 0x0000000800027825 */ /* 0x001fcc00078e0202 */
[----:B-1----:R-:W3:Y:S01]  /*00e0*/  LDG.E.64 R2, desc[UR4][R2.64] ;  /* 0x0000000402027981 */ /* 0x002ee2000c1e1b00 */
[----:B------:R-:W-:Y:S01]  /*00f0*/  IMAD.MOV.U32 R6, RZ, RZ, 0x1 ;  /* 0x00000001ff067424 */ /* 0x000fe200078e00ff */
[----:B--2---:R-:W-:Y:S01]  /*0100*/  DADD R4, R4, -UR6 ;  /* 0x8000000604047e29 */ /* 0x004fe20008000000 */
[----:B------:R-:W-:Y:S05]  /*0110*/  BSSY.RECONVERGENT B0, `(.L_x_28) ;  /* 0x0000012000007945 */ /* 0x000fea0003800200 */
[----:B------:R-:W0:Y:S02]  /*0120*/  MUFU.RCP64H R7, R5 ;  /* 0x0000000500077308 */ /* 0x000e240000001800 */
[----:B0-----:R-:W-:-:S08]  /*0130*/  DFMA R8, -R4, R6, 1 ;  /* 0x3ff000000408742b */ /* 0x001fd00000000106 */
[----:B------:R-:W-:-:S08]  /*0140*/  DFMA R8, R8, R8, R8 ;  /* 0x000000080808722b */ /* 0x000fd00000000008 */
[----:B------:R-:W-:-:S08]  /*0150*/  DFMA R8, R6, R8, R6 ;  /* 0x000000080608722b */ /* 0x000fd00000000006 */
[----:B------:R-:W-:-:S08]  /*0160*/  DFMA R10, -R4, R8, 1 ;  /* 0x3ff00000040a742b */ /* 0x000fd00000000108 */
[----:B------:R-:W-:Y:S02]  /*0170*/  DFMA R10, R8, R10, R8 ;  /* 0x0000000a080a722b */ /* 0x000fe40000000008 */
[----:B---3--:R-:W-:-:S08]  /*0180*/  DADD R6, R2, -UR6 ;  /* 0x8000000602067e29 */ /* 0x008fd00008000000 */
[----:B------:R-:W-:-:S08]  /*0190*/  DMUL R6, R6, 255 ;  /* 0x406fe00006067828 */ /* 0x000fd00000000000 */
[----:B------:R-:W-:Y:S02]  /*01a0*/  DMUL R2, R6, R10 ;  /* 0x0000000a06027228 */ /* 0x000fe40000000000 */
[----:B------:R-:W-:-:S06]  /*01b0*/  FSETP.GEU.AND P1, PT, |R7|, 6.5827683646048100446e-37, PT ;  /* 0x036000000700780b */ /* 0x000fcc0003f2e200 */
[----:B------:R-:W-:-:S08]  /*01c0*/  DFMA R8, -R4, R2, R6 ;  /* 0x000000020408722b */ /* 0x000fd00000000106 */
[----:B------:R-:W-:-:S10]  /*01d0*/  DFMA R2, R10, R8, R2 ;  /* 0x000000080a02722b */ /* 0x000fd40000000002 */
[----:B------:R-:W-:-:S05]  /*01e0*/  FFMA R8, RZ, R5, R3 ;  /* 0x00000005ff087223 */ /* 0x000fca0000000003 */
[----:B------:R-:W-:-:S13]  /*01f0*/  FSETP.GT.AND P0, PT, |R8|, 1.469367938527859385e-39, PT ;  /* 0x001000000800780b */ /* 0x000fda0003f04200 */
[----:B------:R-:W-:Y:S05]  /*0200*/  @P0 BRA P1, `(.L_x_29) ;  /* 0x0000000000080947 */ /* 0x000fea0000800000 */
[----:B------:R-:W-:-:S07]  /*0210*/  MOV R10, 0x230 ;  /* 0x00000230000a7802 */ /* 0x000fce0000000f00 */
[----:B------:R-:W-:Y:S05]  /*0220*/  CALL.REL.NOINC `($__internal_3_$__cuda_sm20_div_rn_f64_full) ;  /* 0x00000000001c7944 */ /* 0x000fea0003c00000 */
.L_x_29:
[----:B------:R-:W-:Y:S05]  /*0230*/  BSYNC.RECONVERGENT B0 ;  /* 0x0000000000007941 */ /* 0x000fea0003800200 */
.L_x_28:
[----:B------:R-:W0:Y:S01]  /*0240*/  LDCU.64 UR6, c[0x0][0x390] ;  /* 0x00007200ff0677ac */ /* 0x000e220008000a00 */
[----:B------:R-:W1:Y:S01]  /*0250*/  F2I.U32.F64.TRUNC R3, R2 ;  /* 0x0000000200037311 */ /* 0x000e62000030d000 */
[----:B0-----:R-:W-:-:S04]  /*0260*/  IADD3 R4, P0, PT, R0, UR6, RZ ;  /* 0x0000000600047c10 */ /* 0x001fc8000ff1e0ff */
[----:B------:R-:W-:-:S05]  /*0270*/  LEA.HI.X.SX32 R5, R0, UR7, 0x1, P0 ;  /* 0x0000000700057c11 */ /* 0x000fca00080f0eff */
[----:B-1----:R-:W-:Y:S01]  /*0280*/  STG.E.U8 desc[UR4][R4.64], R3 ;  /* 0x0000000304007986 */ /* 0x002fe2000c101104 */
[----:B------:R-:W-:Y:S05]  /*0290*/  EXIT ;  /* 0x000000000000794d */ /* 0x000fea0003800000 */
        .weak           $__internal_3_$__cuda_sm20_div_rn_f64_full
        .type           $__internal_3_$__cuda_sm20_div_rn_f64_full,@function
        .size           $__internal_3_$__cuda_sm20_div_rn_f64_full,(.L_x_39 - $__internal_3_$__cuda_sm20_div_rn_f64_full)
$__internal_3_$__cuda_sm20_div_rn_f64_full:
        /* <DEDUP_REMOVED lines=15> */
[----:B------:R-:W-:-:S05]  /*0390*/  IMAD.MOV.U32 R12, RZ, RZ, 0x1ca00000 ;  /* 0x1ca00000ff0c7424 */ /* 0x000fca00078e00ff */
[----:B------:R-:W-:-:S04]  /*03a0*/  @!P2 SEL R13, R12, 0x63400000, !P3 ;  /* 0x634000000c0da807 */ /* 0x000fc80005800000 */
[----:B------:R-:W-:-:S04]  /*03b0*/  @!P2 LOP3.LUT R13, R13, 0x80000000, R7, 0xf8, !PT ;  /* 0x800000000d0da812 */ /* 0x000fc800078ef807 */
[----:B------:R-:W-:Y:S01]  /*03c0*/  @!P2 LOP3.LUT R19, R13, 0x100000, RZ, 0xfc, !PT ;  /* 0x001000000d13a812 */ /* 0x000fe200078efcff */
[----:B0-----:R-:W-:-:S08]  /*03d0*/  DFMA R8, R16, -R2, 1 ;  /* 0x3ff000001008742b */ /* 0x001fd00000000802 */
[----:B------:R-:W-:-:S08]  /*03e0*/  DFMA R8, R8, R8, R8 ;  /* 0x000000080808722b */ /* 0x000fd00000000008 */
[----:B------:R-:W-:Y:S01]  /*03f0*/  DFMA R16, R16, R8, R16 ;  /* 0x000000081010722b */ /* 0x000fe20000000010 */
[----:B------:R-:W-:Y:S01]  /*0400*/  SEL R9, R12, 0x63400000, !P1 ;  /* 0x634000000c097807 */ /* 0x000fe20004800000 */
[----:B------:R-:W-:-:S03]  /*0410*/  IMAD.MOV.U32 R8, RZ, RZ, R6 ;  /* 0x000000ffff087224 */ /* 0x000fc600078e0006 */
[----:B------:R-:W-:-:S03]  /*0420*/  LOP3.LUT R9, R9, 0x800fffff, R7, 0xf8, !PT ;  /* 0x800fffff09097812 */ /* 0x000fc600078ef807 */
[----:B------:R-:W-:-:S03]  /*0430*/  DFMA R20, R16, -R2, 1 ;  /* 0x3ff000001014742b */ /* 0x000fc60000000802 */
[----:B------:R-:W-:-:S05]  /*0440*/  @!P2 DFMA R8, R8, 2, -R18 ;  /* 0x400000000808a82b */ /* 0x000fca0000000812 */
[----:B------:R-:W-:Y:S01]  /*0450*/  DFMA R16, R16, R20, R16 ;  /* 0x000000141010722b */ /* 0x000fe20000000010 */
[----:B------:R-:W-:Y:S02]  /*0460*/  IMAD.MOV.U32 R21, RZ, RZ, R11 ;  /* 0x000000ffff157224 */ /* 0x000fe400078e000b */
[----:B------:R-:W-:Y:S01]  /*0470*/  IMAD.MOV.U32 R20, RZ, RZ, R14 ;  /* 0x000000ffff147224 */ /* 0x000fe200078e000e */
[----:B------:R-:W-:Y:S02]  /*0480*/  @!P0 LOP3.LUT R20, R3, 0x7ff00000, RZ, 0xc0, !PT ;  /* 0x7ff0000003148812 */ /* 0x000fe400078ec0ff */
[----:B------:R-:W-:Y:S02]  /*0490*/  @!P2 LOP3.LUT R21, R9, 0x7ff00000, RZ, 0xc0, !PT ;  /* 0x7ff000000915a812 */ /* 0x000fe400078ec0ff */
[----:B------:R-:W-:Y:S01]  /*04a0*/  DMUL R18, R16, R8 ;  /* 0x0000000810127228 */ /* 0x000fe20000000000 */
[----:B------:R-:W-:Y:S02]  /*04b0*/  VIADD R22, R20, 0xffffffff ;  /* 0xffffffff14167836 */ /* 0x000fe40000000000 */
[----:B------:R-:W-:-:S05]  /*04c0*/  VIADD R13, R21, 0xffffffff ;  /* 0xffffffff150d7836 */ /* 0x000fca0000000000 */
[----:B------:R-:W-:Y:S01]  /*04d0*/  DFMA R14, R18, -R2, R8 ;  /* 0x80000002120e722b */ /* 0x000fe20000000008 */
[----:B------:R-:W-:-:S04]  /*04e0*/  ISETP.GT.U32.AND P0, PT, R13, 0x7feffffe, PT ;  /* 0x7feffffe0d00780c */ /* 0x000fc80003f04070 */
[----:B------:R-:W-:-:S03]  /*04f0*/  ISETP.GT.U32.OR P0, PT, R22, 0x7feffffe, P0 ;  /* 0x7feffffe1600780c */ /* 0x000fc60000704470 */
[----:B------:R-:W-:-:S10]  /*0500*/  DFMA R14, R16, R14, R18 ;  /* 0x0000000e100e722b */ /* 0x000fd40000000012 */
[----:B------:R-:W-:Y:S05]  /*0510*/  @P0 BRA `(.L_x_31) ;  /* 0x00000000006c0947 */ /* 0x000fea0003800000 */
[----:B------:R-:W-:-:S04]  /*0520*/  LOP3.LUT R16, R5, 0x7ff00000, RZ, 0xc0, !PT ;  /* 0x7ff0000005107812 */ /* 0x000fc800078ec0ff */
[CC--:B------:R-:W-:Y:S02]  /*0530*/  VIADDMNMX R6, R11.reuse, -R16.reuse, 0xb9600000, !PT ;  /* 0xb96000000b067446 */ /* 0x0c0fe40007800910 */
[----:B------:R-:W-:Y:S02]  /*0540*/  ISETP.GE.U32.AND P0, PT, R11, R16, PT ;  /* 0x000000100b00720c */ /* 0x000fe40003f06070 */
[----:B------:R-:W-:Y:S02]  /*0550*/  VIMNMX R6, PT, PT, R6, 0x46a00000, PT ;  /* 0x46a0000006067848 */ /* 0x000fe40003fe0100 */
[----:B------:R-:W-:-:S05]  /*0560*/  SEL R11, R12, 0x63400000, !P0 ;  /* 0x634000000c0b7807 */ /* 0x000fca0004000000 */
[----:B------:R-:W-:Y:S02]  /*0570*/  IMAD.IADD R11, R6, 0x1, -R11 ;  /* 0x00000001060b7824 */ /* 0x000fe400078e0a0b */
[----:B------:R-:W-:Y:S02]  /*0580*/  IMAD.MOV.U32 R6, RZ, RZ, RZ ;  /* 0x000000ffff067224 */ /* 0x000fe400078e00ff */
        /* <DEDUP_REMOVED lines=20> */
.L_x_31:
        /* <DEDUP_REMOVED lines=16> */
.L_x_34:
[----:B------:R-:W-:Y:S01]  /*07d0*/  LOP3.LUT R13, R5, 0x80000, RZ, 0xfc, !PT ;  /* 0x00080000050d7812 */ /* 0x000fe200078efcff */
[----:B------:R-:W-:Y:S01]  /*07e0*/  IMAD.MOV.U32 R12, RZ, RZ, R4 ;  /* 0x000000ffff0c7224 */ /* 0x000fe200078e0004 */
[----:B------:R-:W-:Y:S06]  /*07f0*/  BRA `(.L_x_32) ;  /* 0x0000000000087947 */ /* 0x000fec0003800000 */
.L_x_33:
[----:B------:R-:W-:Y:S01]  /*0800*/  LOP3.LUT R13, R7, 0x80000, RZ, 0xfc, !PT ;  /* 0x00080000070d7812 */ /* 0x000fe200078efcff */
[----:B------:R-:W-:-:S07]  /*0810*/  IMAD.MOV.U32 R12, RZ, RZ, R6 ;  /* 0x000000ffff0c7224 */ /* 0x000fce00078e0006 */
.L_x_32:
[----:B------:R-:W-:Y:S05]  /*0820*/  BSYNC.RECONVERGENT B1 ;  /* 0x0000000000017941 */ /* 0x000fea0003800200 */
.L_x_30:
[----:B------:R-:W-:Y:S02]  /*0830*/  IMAD.MOV.U32 R11, RZ, RZ, 0x0 ;  /* 0x00000000ff0b7424 */ /* 0x000fe400078e00ff */
[----:B------:R-:W-:Y:S02]  /*0840*/  IMAD.MOV.U32 R2, RZ, RZ, R12 ;  /* 0x000000ffff027224 */ /* 0x000fe400078e000c */
[----:B------:R-:W-:Y:S01]  /*0850*/  IMAD.MOV.U32 R3, RZ, RZ, R13 ;  /* 0x000000ffff037224 */ /* 0x000fe200078e000d */
[----:B------:R-:W-:Y:S06]  /*0860*/  RET.REL.NODEC R10 `(_Z16NormalizeGrayGPUPdiiPhdd) ;  /* 0xfffffff40ae47950 */ /* 0x000fec0003c3ffff */
.L_x_35:
        /* <DEDUP_REMOVED lines=9> */
.L_x_39:


//--------------------- .nv.shared.reserved.0     --------------------------
	.section	.nv.shared.reserved.0,"aw",@nobits
	.weak		__nv_reservedSMEM_offset_0_alias
	.size		__nv_reservedSMEM_offset_0_alias, 0, 64
	.other		__nv_reservedSMEM_offset_0_alias,@"STO_CUDA_RESERVED_SHARED STV_DEFAULT"
__nv_reservedSMEM_offset_0_alias:
	.zero		0
	.zero		64


//--------------------- .nv.constant0._Z9theta_gpuPdS_S_ii --------------------------
	.section	.nv.constant0._Z9theta_gpuPdS_S_ii,"a",@progbits
	.sectionflags	@""
	.align	4
.nv.constant0._Z9theta_gpuPdS_S_ii:
	.zero		928


//--------------------- .nv.constant0._Z15SobelFilter_gpuPhPdS0_S0_ii --------------------------
	.section	.nv.constant0._Z15SobelFilter_gpuPhPdS0_S0_ii,"a",@progbits
	.sectionflags	@""
	.align	4
.nv.constant0._Z15SobelFilter_gpuPhPdS0_S0_ii:
	.zero		936


//--------------------- .nv.constant0._Z16NormalizeGrayGPUPdiiPhdd --------------------------
	.section	.nv.constant0._Z16NormalizeGrayGPUPdiiPhdd,"a",@progbits
	.sectionflags	@""
	.align	4
.nv.constant0._Z16NormalizeGrayGPUPdiiPhdd:
	.zero		936


//--------------------- SYMBOLS --------------------------

	.type		.nv.reservedSmem.offset0,@object
	.size		.nv.reservedSmem.offset0,0x4
